	.version 2.3
	.target sm_20
	.address_size 64
	// compiled with /usr/local/cuda/open64/lib//be
	// nvopencc 4.0 built on 2011-02-18

	//-----------------------------------------------------------
	// Compiling /tmp/tmpxft_00001519_00000000-9_scan_largearray_kernel.cpp3.i (/tmp/ccBI#.7ADojh)
	//-----------------------------------------------------------

	//-----------------------------------------------------------
	// Options:
	//-----------------------------------------------------------
	//  Target:ptx, ISA:sm_20, Endian:little, Pointer Size:64
	//  -O3	(Optimization level)
	//  -g0	(Debug level)
	//  -m2	(Report advisories)
	//-----------------------------------------------------------

	.file	1	"<command-line>"
	.file	2	"/tmp/tmpxft_00001519_00000000-8_scan_largearray_kernel.cudafe2.gpu"
	.file	3	"/usr/lib/x86_64-linux-gnu/gcc/x86_64-linux-gnu/4.5.2/include/stddef.h"
	.file	4	"/usr/local/cuda/bin/../include/crt/device_runtime.h"
	.file	5	"/usr/local/cuda/bin/../include/host_defines.h"
	.file	6	"/usr/local/cuda/bin/../include/builtin_types.h"
	.file	7	"/usr/local/cuda/bin/../include/device_types.h"
	.file	8	"/usr/local/cuda/bin/../include/driver_types.h"
	.file	9	"/usr/local/cuda/bin/../include/surface_types.h"
	.file	10	"/usr/local/cuda/bin/../include/texture_types.h"
	.file	11	"/usr/local/cuda/bin/../include/vector_types.h"
	.file	12	"/usr/local/cuda/bin/../include/device_launch_parameters.h"
	.file	13	"/usr/local/cuda/bin/../include/crt/storage_class.h"
	.file	14	"/usr/include/bits/types.h"
	.file	15	"/usr/include/time.h"
	.file	16	"model.h"
	.file	17	"scan_largearray_kernel.cu"
	.file	18	"/usr/local/cuda/bin/../include/common_functions.h"
	.file	19	"/usr/local/cuda/bin/../include/math_functions.h"
	.file	20	"/usr/local/cuda/bin/../include/math_constants.h"
	.file	21	"/usr/local/cuda/bin/../include/device_functions.h"
	.file	22	"/usr/local/cuda/bin/../include/sm_11_atomic_functions.h"
	.file	23	"/usr/local/cuda/bin/../include/sm_12_atomic_functions.h"
	.file	24	"/usr/local/cuda/bin/../include/sm_13_double_functions.h"
	.file	25	"/usr/local/cuda/bin/../include/sm_20_atomic_functions.h"
	.file	26	"/usr/local/cuda/bin/../include/sm_20_intrinsics.h"
	.file	27	"/usr/local/cuda/bin/../include/surface_functions.h"
	.file	28	"/usr/local/cuda/bin/../include/texture_fetch_functions.h"
	.file	29	"/usr/local/cuda/bin/../include/math_functions_dbl_ptx3.h"

	.const .align 4 .b8 dev_binb[84];

	.entry _Z9gen_histsPyPfS0_S0_ii (
		.param .u64 __cudaparm__Z9gen_histsPyPfS0_S0_ii_histograms,
		.param .u64 __cudaparm__Z9gen_histsPyPfS0_S0_ii_all_x_data,
		.param .u64 __cudaparm__Z9gen_histsPyPfS0_S0_ii_all_y_data,
		.param .u64 __cudaparm__Z9gen_histsPyPfS0_S0_ii_all_z_data,
		.param .s32 __cudaparm__Z9gen_histsPyPfS0_S0_ii_NUM_SETS,
		.param .s32 __cudaparm__Z9gen_histsPyPfS0_S0_ii_NUM_ELEMENTS)
	{
	.reg .u32 %r<154>;
	.reg .u64 %rd<172>;
	.reg .f32 %f<23>;
	.reg .pred %p<43>;
	.shared .align 4 .b8 __cuda___cuda_local_var_35055_5_non_const_warp_hists128[10240];
	.shared .align 4 .b8 __cuda___cuda_local_var_35052_33_non_const_data_z_s10368[1024];
	.shared .align 4 .b8 __cuda___cuda_local_var_35050_33_non_const_data_x_s11392[1024];
	.shared .align 4 .b8 __cuda___cuda_local_var_35051_33_non_const_data_y_s12416[1024];
	// __cuda_local_var_35105_10_non_const_random_x_s = 0
	// __cuda_local_var_35106_10_non_const_random_y_s = 4
	// __cuda_local_var_35107_10_non_const_random_z_s = 8
	.loc	17	51	0
$LDWbegin__Z9gen_histsPyPfS0_S0_ii:
	mov.u32 	%r1, %tid.x;
	mov.u32 	%r2, 2559;
	setp.gt.u32 	%p1, %r1, %r2;
	@%p1 bra 	$Lt_0_18690;
	.loc	17	75	0
	mov.u64 	%rd1, __cuda___cuda_local_var_35055_5_non_const_warp_hists128;
	mov.u32 	%r3, 0;
	and.b32 	%r4, %r1, 127;
	cvt.u64.u32 	%rd2, %r4;
	shr.u32 	%r5, %r1, 7;
	cvt.u64.u32 	%rd3, %r5;
	mul.wide.u32 	%rd4, %r5, 128;
	add.u64 	%rd5, %rd2, %rd4;
	mul.lo.u64 	%rd6, %rd5, 4;
	add.u64 	%rd7, %rd1, %rd6;
	st.volatile.shared.u32 	[%rd7+0], %r3;
$Lt_0_18690:
	mov.u64 	%rd1, __cuda___cuda_local_var_35055_5_non_const_warp_hists128;
	add.u32 	%r6, %r1, 256;
	mov.u32 	%r7, 2559;
	setp.gt.u32 	%p2, %r6, %r7;
	@%p2 bra 	$Lt_0_19202;
	mov.u32 	%r8, 0;
	and.b32 	%r9, %r6, 127;
	cvt.u64.u32 	%rd8, %r9;
	shr.u32 	%r10, %r6, 7;
	cvt.u64.u32 	%rd9, %r10;
	mul.wide.u32 	%rd10, %r10, 128;
	add.u64 	%rd11, %rd8, %rd10;
	mul.lo.u64 	%rd12, %rd11, 4;
	add.u64 	%rd13, %rd1, %rd12;
	st.volatile.shared.u32 	[%rd13+0], %r8;
$Lt_0_19202:
	add.u32 	%r11, %r1, 512;
	mov.u32 	%r12, 2559;
	setp.gt.u32 	%p3, %r11, %r12;
	@%p3 bra 	$Lt_0_19714;
	mov.u32 	%r13, 0;
	and.b32 	%r14, %r11, 127;
	cvt.u64.u32 	%rd14, %r14;
	shr.u32 	%r15, %r11, 7;
	cvt.u64.u32 	%rd15, %r15;
	mul.wide.u32 	%rd16, %r15, 128;
	add.u64 	%rd17, %rd14, %rd16;
	mul.lo.u64 	%rd18, %rd17, 4;
	add.u64 	%rd19, %rd1, %rd18;
	st.volatile.shared.u32 	[%rd19+0], %r13;
$Lt_0_19714:
	add.u32 	%r16, %r1, 768;
	mov.u32 	%r17, 2559;
	setp.gt.u32 	%p4, %r16, %r17;
	@%p4 bra 	$Lt_0_20226;
	mov.u32 	%r18, 0;
	and.b32 	%r19, %r16, 127;
	cvt.u64.u32 	%rd20, %r19;
	shr.u32 	%r20, %r16, 7;
	cvt.u64.u32 	%rd21, %r20;
	mul.wide.u32 	%rd22, %r20, 128;
	add.u64 	%rd23, %rd20, %rd22;
	mul.lo.u64 	%rd24, %rd23, 4;
	add.u64 	%rd25, %rd1, %rd24;
	st.volatile.shared.u32 	[%rd25+0], %r18;
$Lt_0_20226:
	add.u32 	%r21, %r1, 1024;
	mov.u32 	%r22, 2559;
	setp.gt.u32 	%p5, %r21, %r22;
	@%p5 bra 	$Lt_0_20738;
	mov.u32 	%r23, 0;
	and.b32 	%r24, %r21, 127;
	cvt.u64.u32 	%rd26, %r24;
	shr.u32 	%r25, %r21, 7;
	cvt.u64.u32 	%rd27, %r25;
	mul.wide.u32 	%rd28, %r25, 128;
	add.u64 	%rd29, %rd26, %rd28;
	mul.lo.u64 	%rd30, %rd29, 4;
	add.u64 	%rd31, %rd1, %rd30;
	st.volatile.shared.u32 	[%rd31+0], %r23;
$Lt_0_20738:
	add.u32 	%r26, %r1, 1280;
	mov.u32 	%r27, 2559;
	setp.gt.u32 	%p6, %r26, %r27;
	@%p6 bra 	$Lt_0_21250;
	mov.u32 	%r28, 0;
	and.b32 	%r29, %r26, 127;
	cvt.u64.u32 	%rd32, %r29;
	shr.u32 	%r30, %r26, 7;
	cvt.u64.u32 	%rd33, %r30;
	mul.wide.u32 	%rd34, %r30, 128;
	add.u64 	%rd35, %rd32, %rd34;
	mul.lo.u64 	%rd36, %rd35, 4;
	add.u64 	%rd37, %rd1, %rd36;
	st.volatile.shared.u32 	[%rd37+0], %r28;
$Lt_0_21250:
	add.u32 	%r31, %r1, 1536;
	mov.u32 	%r32, 2559;
	setp.gt.u32 	%p7, %r31, %r32;
	@%p7 bra 	$Lt_0_21762;
	mov.u32 	%r33, 0;
	and.b32 	%r34, %r31, 127;
	cvt.u64.u32 	%rd38, %r34;
	shr.u32 	%r35, %r31, 7;
	cvt.u64.u32 	%rd39, %r35;
	mul.wide.u32 	%rd40, %r35, 128;
	add.u64 	%rd41, %rd38, %rd40;
	mul.lo.u64 	%rd42, %rd41, 4;
	add.u64 	%rd43, %rd1, %rd42;
	st.volatile.shared.u32 	[%rd43+0], %r33;
$Lt_0_21762:
	add.u32 	%r36, %r1, 1792;
	mov.u32 	%r37, 2559;
	setp.gt.u32 	%p8, %r36, %r37;
	@%p8 bra 	$Lt_0_22274;
	mov.u32 	%r38, 0;
	and.b32 	%r39, %r36, 127;
	cvt.u64.u32 	%rd44, %r39;
	shr.u32 	%r40, %r36, 7;
	cvt.u64.u32 	%rd45, %r40;
	mul.wide.u32 	%rd46, %r40, 128;
	add.u64 	%rd47, %rd44, %rd46;
	mul.lo.u64 	%rd48, %rd47, 4;
	add.u64 	%rd49, %rd1, %rd48;
	st.volatile.shared.u32 	[%rd49+0], %r38;
$Lt_0_22274:
	add.u32 	%r41, %r1, 2048;
	mov.u32 	%r42, 2559;
	setp.gt.u32 	%p9, %r41, %r42;
	@%p9 bra 	$Lt_0_22786;
	mov.u32 	%r43, 0;
	and.b32 	%r44, %r41, 127;
	cvt.u64.u32 	%rd50, %r44;
	shr.u32 	%r45, %r41, 7;
	cvt.u64.u32 	%rd51, %r45;
	mul.wide.u32 	%rd52, %r45, 128;
	add.u64 	%rd53, %rd50, %rd52;
	mul.lo.u64 	%rd54, %rd53, 4;
	add.u64 	%rd55, %rd1, %rd54;
	st.volatile.shared.u32 	[%rd55+0], %r43;
$Lt_0_22786:
	add.u32 	%r46, %r1, 2304;
	mov.u32 	%r47, 2559;
	setp.gt.u32 	%p10, %r46, %r47;
	@%p10 bra 	$Lt_0_23298;
	mov.u32 	%r48, 0;
	and.b32 	%r49, %r46, 127;
	cvt.u64.u32 	%rd56, %r49;
	shr.u32 	%r50, %r46, 7;
	cvt.u64.u32 	%rd57, %r50;
	mul.wide.u32 	%rd58, %r50, 128;
	add.u64 	%rd59, %rd56, %rd58;
	mul.lo.u64 	%rd60, %rd59, 4;
	add.u64 	%rd61, %rd1, %rd60;
	st.volatile.shared.u32 	[%rd61+0], %r48;
$Lt_0_23298:
	ld.param.s32 	%r51, [__cudaparm__Z9gen_histsPyPfS0_S0_ii_NUM_SETS];
	add.u32 	%r52, %r51, 1;
	mov.u32 	%r53, %ctaid.x;
	setp.le.u32 	%p11, %r52, %r53;
	ld.param.u64 	%rd62, [__cudaparm__Z9gen_histsPyPfS0_S0_ii_all_z_data];
	ld.param.u64 	%rd63, [__cudaparm__Z9gen_histsPyPfS0_S0_ii_all_y_data];
	ld.param.u64 	%rd64, [__cudaparm__Z9gen_histsPyPfS0_S0_ii_all_x_data];
	ld.param.s32 	%r54, [__cudaparm__Z9gen_histsPyPfS0_S0_ii_NUM_ELEMENTS];
	@!%p11 bra 	$Lt_0_24066;
	.loc	17	82	0
	mov.s64 	%rd65, %rd64;
	.loc	17	83	0
	mov.s64 	%rd66, %rd63;
	.loc	17	84	0
	mov.s64 	%rd67, %rd62;
	.loc	17	85	0
	sub.u32 	%r55, %r53, %r51;
	mul.lo.u32 	%r56, %r54, %r55;
	cvt.u64.u32 	%rd68, %r56;
	mul.wide.u32 	%rd69, %r56, 4;
	add.u64 	%rd70, %rd69, %rd64;
	.loc	17	86	0
	add.u64 	%rd71, %rd69, %rd63;
	.loc	17	87	0
	add.u64 	%rd72, %rd69, %rd62;
	bra.uni 	$Lt_0_23810;
$Lt_0_24066:
	.loc	17	91	0
	mul.lo.u32 	%r57, %r54, %r53;
	cvt.u64.u32 	%rd73, %r57;
	mul.wide.u32 	%rd74, %r57, 4;
	add.u64 	%rd75, %rd74, %rd64;
	mov.s64 	%rd70, %rd75;
	.loc	17	92	0
	add.u64 	%rd76, %rd74, %rd63;
	mov.s64 	%rd71, %rd76;
	.loc	17	93	0
	add.u64 	%rd77, %rd74, %rd62;
	mov.s64 	%rd72, %rd77;
	.loc	17	95	0
	mov.s64 	%rd65, %rd75;
	.loc	17	96	0
	mov.s64 	%rd66, %rd76;
	.loc	17	97	0
	mov.s64 	%rd67, %rd77;
$Lt_0_23810:
	mov.u32 	%r58, 0;
	setp.eq.u32 	%p12, %r54, %r58;
	@%p12 bra 	$Lt_0_24322;
	setp.gt.u32 	%p13, %r52, %r53;
	selp.s32 	%r59, 1, 0, %p13;
	add.u32 	%r60, %r54, 255;
	shr.s32 	%r61, %r60, 31;
	mov.s32 	%r62, 255;
	and.b32 	%r63, %r61, %r62;
	add.s32 	%r64, %r63, %r60;
	shr.s32 	%r65, %r64, 8;
	mov.u32 	%r66, 0;
	mov.u64 	%rd78, __cuda___cuda_local_var_35052_33_non_const_data_z_s10368;
	mov.u64 	%rd79, __cuda___cuda_local_var_35050_33_non_const_data_x_s11392;
	mov.u64 	%rd80, dev_binb;
	mov.u64 	%rd81, __cuda___cuda_local_var_35051_33_non_const_data_y_s12416;
	mov.s32 	%r67, %r65;
$Lt_0_24834:
 //<loop> Loop body line 97, nesting depth: 1, estimated iterations: unknown
	add.u32 	%r68, %r66, %r1;
	setp.le.u32 	%p14, %r54, %r68;
	@%p14 bra 	$Lt_0_25090;
	.loc	17	107	0
	cvt.u64.u32 	%rd82, %r1;
	mul.wide.u32 	%rd83, %r1, 4;
	cvt.u64.u32 	%rd84, %r68;
	mul.wide.u32 	%rd85, %r68, 4;
	add.u64 	%rd86, %rd85, %rd65;
	ld.global.f32 	%f1, [%rd86+0];
	add.u64 	%rd87, %rd83, %rd79;
	st.shared.f32 	[%rd87+0], %f1;
	.loc	17	108	0
	add.u64 	%rd88, %rd85, %rd66;
	ld.global.f32 	%f2, [%rd88+0];
	add.u64 	%rd89, %rd83, %rd81;
	st.shared.f32 	[%rd89+0], %f2;
	.loc	17	109	0
	add.u64 	%rd90, %rd85, %rd67;
	ld.global.f32 	%f3, [%rd90+0];
	add.u64 	%rd91, %rd83, %rd78;
	st.shared.f32 	[%rd91+0], %f3;
$Lt_0_25090:
	.loc	17	112	0
	bar.sync 	0;
	.loc	17	115	0
	add.u32 	%r69, %r66, 1;
	mov.u32 	%r70, 0;
	selp.u32 	%r71, %r69, %r70, %p13;
	mov.s32 	%r72, %r71;
	setp.le.u32 	%p15, %r54, %r71;
	@%p15 bra 	$Lt_0_25602;
	sub.u32 	%r73, %r54, %r71;
	add.u32 	%r74, %r73, 255;
	shr.s32 	%r75, %r74, 31;
	mov.s32 	%r76, 255;
	and.b32 	%r77, %r75, %r76;
	add.s32 	%r78, %r77, %r74;
	shr.s32 	%r79, %r78, 8;
	add.u32 	%r80, %r71, %r1;
	setp.gt.u32 	%p16, %r54, %r66;
	mov.s32 	%r81, %r79;
$Lt_0_26114:
 //<loop> Loop body line 115, nesting depth: 2, estimated iterations: unknown
	setp.le.u32 	%p17, %r54, %r80;
	@%p17 bra 	$Lt_0_26370;
	.loc	17	125	0
	cvt.u64.u32 	%rd92, %r80;
	mul.wide.u32 	%rd93, %r80, 4;
	add.u64 	%rd94, %rd93, %rd70;
	ld.global.f32 	%f4, [%rd94+0];
	mov.f32 	%f5, %f4;
	.loc	17	126	0
	add.u64 	%rd95, %rd93, %rd71;
	ld.global.f32 	%f6, [%rd95+0];
	mov.f32 	%f7, %f6;
	.loc	17	127	0
	add.u64 	%rd96, %rd93, %rd72;
	ld.global.f32 	%f8, [%rd96+0];
	mov.f32 	%f9, %f8;
$Lt_0_26370:
	.loc	17	134	0
	@!%p16 bra 	$L_0_17410;
	mov.u64 	%rd97, 0;
	mov.f32 	%f10, %f9;
	mov.f32 	%f11, %f5;
	mov.f32 	%f12, %f7;
	mov.u32 	%r82, 0;
$L_0_16642:
	add.u64 	%rd98, %rd97, %rd81;
	add.u64 	%rd99, %rd97, %rd79;
	add.u64 	%rd100, %rd97, %rd78;
	ld.shared.f32 	%f13, [%rd98+0];
	ld.shared.f32 	%f14, [%rd99+0];
	ld.shared.f32 	%f15, [%rd100+0];
	mul.f32 	%f16, %f13, %f12;
	fma.rn.f32 	%f17, %f14, %f11, %f16;
	fma.rn.f32 	%f18, %f15, %f10, %f17;
	mov.u32 	%r83, 20;
	mov.u32 	%r84, 0;
$Lt_0_27394:
 //<loop> Loop body line 134, nesting depth: 3, estimated iterations: unknown
	add.u32 	%r85, %r83, %r84;
	shr.u32 	%r86, %r85, 1;
	cvt.u64.u32 	%rd101, %r86;
	mul.wide.u32 	%rd102, %r86, 4;
	add.u64 	%rd103, %rd80, %rd102;
	ld.const.f32 	%f19, [%rd103+0];
	setp.le.f32 	%p18, %f19, %f18;
	@!%p18 bra 	$Lt_0_27906;
	.loc	17	153	0
	mov.s32 	%r83, %r86;
	bra.uni 	$Lt_0_27650;
$Lt_0_27906:
	.loc	17	155	0
	mov.s32 	%r84, %r86;
$Lt_0_27650:
	add.u32 	%r87, %r84, 1;
	setp.gt.u32 	%p19, %r83, %r87;
	@%p19 bra 	$Lt_0_27394;
	.loc	17	158	0
	cvt.u64.u32 	%rd104, %r84;
	mul.wide.u32 	%rd105, %r84, 4;
	add.u64 	%rd106, %rd80, %rd105;
	ld.const.f32 	%f20, [%rd106+0];
	setp.gt.f32 	%p20, %f20, %f18;
	@!%p20 bra 	$Lt_0_35330;
	cvt.u64.u32 	%rd107, %r83;
	mul.wide.u32 	%rd108, %r83, 4;
	add.u64 	%rd109, %rd80, %rd108;
	ld.const.f32 	%f21, [%rd109+0];
	setp.le.f32 	%p21, %f21, %f18;
	@!%p21 bra 	$Lt_0_35330;
	@%p11 bra 	$L_0_18178;
	add.u32 	%r88, %r82, %r66;
	setp.le.u32 	%p22, %r80, %r88;
	@%p22 bra 	$Lt_0_35330;
$L_0_18178:
	setp.le.u32 	%p23, %r54, %r80;
	@%p23 bra 	$Lt_0_35330;
	shl.b32 	%r89, %r1, 27;
	cvt.u64.u32 	%rd110, %r89;
	shr.u32 	%r90, %r1, 1;
	cvt.u64.u32 	%rd111, %r90;
	mul.lo.u64 	%rd112, %rd107, 128;
	add.u64 	%rd113, %rd111, %rd112;
	mul.lo.u64 	%rd114, %rd113, 4;
	add.u64 	%rd115, %rd1, %rd114;
$Lt_0_28674:
	.loc	17	170	0
	ld.volatile.shared.u32 	%r91, [%rd115+-512];
	cvt.u64.u32 	%rd116, %r91;
	and.b64 	%rd117, %rd116, 134217727;
	.loc	17	173	0
	add.u64 	%rd118, %rd117, 1;
	or.b64 	%rd119, %rd110, %rd118;
	.loc	17	176	0
	cvt.u32.u64 	%r92, %rd119;
	st.volatile.shared.u32 	[%rd115+-512], %r92;
	ld.volatile.shared.u32 	%r93, [%rd115+-512];
	cvt.u64.u32 	%rd120, %r93;
	setp.ne.u64 	%p24, %rd120, %rd119;
	@%p24 bra 	$Lt_0_28674;
$Lt_0_35330:
$L_0_17666:
	.loc	17	181	0
	bar.sync 	0;
	.loc	17	134	0
	add.u32 	%r82, %r82, 1;
	add.u64 	%rd97, %rd97, 4;
	mov.u32 	%r94, 255;
	setp.gt.u32 	%p25, %r82, %r94;
	@%p25 bra 	$L_0_17410;
	add.u32 	%r95, %r82, %r66;
	setp.gt.u32 	%p26, %r54, %r95;
	@%p26 bra 	$L_0_16642;
$L_0_17410:
$L_0_16898:
	add.u32 	%r72, %r72, 256;
	add.u32 	%r80, %r80, 256;
	setp.gt.u32 	%p27, %r54, %r72;
	@%p27 bra 	$Lt_0_26114;
$Lt_0_25602:
	add.u32 	%r66, %r66, 256;
	setp.gt.u32 	%p28, %r54, %r66;
	@%p28 bra 	$Lt_0_24834;
$Lt_0_24322:
	and.b32 	%r96, %r1, 63;
	shr.u32 	%r97, %r1, 6;
	mov.u32 	%r98, 19;
	setp.le.u32 	%p29, %r97, %r98;
	add.u32 	%r99, %r97, 4;
	add.u32 	%r100, %r97, 8;
	add.u32 	%r101, %r97, 12;
	add.u32 	%r102, %r97, 16;
	selp.s32 	%r103, 1, 0, %p29;
	mov.u32 	%r104, 19;
	setp.le.u32 	%p30, %r99, %r104;
	mov.u32 	%r105, 19;
	setp.le.u32 	%p31, %r100, %r105;
	mov.u32 	%r106, 19;
	setp.le.u32 	%p32, %r101, %r106;
	mov.u32 	%r107, 19;
	setp.le.u32 	%p33, %r102, %r107;
	selp.s32 	%r108, 1, 0, %p30;
	selp.s32 	%r109, 1, 0, %p31;
	selp.s32 	%r110, 1, 0, %p32;
	selp.s32 	%r111, 1, 0, %p33;
	mov.u32 	%r112, 64;
$Lt_0_30210:
 //<loop> Loop body line 134, nesting depth: 1, estimated iterations: unknown
	.loc	17	195	0
	bar.sync 	0;
	setp.lt.u32 	%p34, %r96, %r112;
	selp.s32 	%r113, 1, 0, %p34;
	and.b32 	%r114, %r113, %r103;
	mov.u32 	%r115, 0;
	setp.eq.s32 	%p35, %r114, %r115;
	@%p35 bra 	$Lt_0_30466;
	.loc	17	198	0
	cvt.u64.u32 	%rd121, %r96;
	cvt.u64.u32 	%rd122, %r97;
	mul.wide.u32 	%rd123, %r97, 128;
	add.u64 	%rd124, %rd123, %rd121;
	mul.lo.u64 	%rd125, %rd124, 4;
	add.u64 	%rd126, %rd1, %rd125;
	ld.volatile.shared.u32 	%r116, [%rd126+0];
	add.u32 	%r117, %r96, %r112;
	cvt.u64.u32 	%rd127, %r117;
	add.u64 	%rd128, %rd127, %rd123;
	mul.lo.u64 	%rd129, %rd128, 4;
	add.u64 	%rd130, %rd1, %rd129;
	ld.volatile.shared.u32 	%r118, [%rd130+0];
	add.u32 	%r119, %r116, %r118;
	cvt.u64.u32 	%rd131, %r119;
	.loc	17	202	0
	cvt.u32.u64 	%r120, %rd131;
	st.volatile.shared.u32 	[%rd126+0], %r120;
$Lt_0_30466:
	.loc	17	195	0
	bar.sync 	0;
	and.b32 	%r121, %r113, %r108;
	mov.u32 	%r122, 0;
	setp.eq.s32 	%p36, %r121, %r122;
	@%p36 bra 	$Lt_0_30978;
	.loc	17	198	0
	cvt.u64.u32 	%rd121, %r96;
	cvt.u64.u32 	%rd132, %r97;
	mul.wide.u32 	%rd123, %r97, 128;
	add.u64 	%rd133, %rd123, %rd121;
	mul.lo.u64 	%rd134, %rd133, 4;
	add.u64 	%rd126, %rd1, %rd134;
	ld.volatile.shared.u32 	%r123, [%rd126+2048];
	add.u32 	%r124, %r96, %r112;
	cvt.u64.u32 	%rd135, %r124;
	add.u64 	%rd136, %rd135, %rd123;
	mul.lo.u64 	%rd137, %rd136, 4;
	add.u64 	%rd138, %rd1, %rd137;
	ld.volatile.shared.u32 	%r125, [%rd138+2048];
	add.u32 	%r126, %r123, %r125;
	cvt.u64.u32 	%rd131, %r126;
	.loc	17	202	0
	cvt.u32.u64 	%r127, %rd131;
	st.volatile.shared.u32 	[%rd126+2048], %r127;
$Lt_0_30978:
	.loc	17	195	0
	bar.sync 	0;
	and.b32 	%r128, %r113, %r109;
	mov.u32 	%r129, 0;
	setp.eq.s32 	%p37, %r128, %r129;
	@%p37 bra 	$Lt_0_31490;
	.loc	17	198	0
	cvt.u64.u32 	%rd121, %r96;
	cvt.u64.u32 	%rd139, %r97;
	mul.wide.u32 	%rd123, %r97, 128;
	add.u64 	%rd140, %rd123, %rd121;
	mul.lo.u64 	%rd141, %rd140, 4;
	add.u64 	%rd126, %rd1, %rd141;
	ld.volatile.shared.u32 	%r130, [%rd126+4096];
	add.u32 	%r131, %r96, %r112;
	cvt.u64.u32 	%rd142, %r131;
	add.u64 	%rd143, %rd142, %rd123;
	mul.lo.u64 	%rd144, %rd143, 4;
	add.u64 	%rd145, %rd1, %rd144;
	ld.volatile.shared.u32 	%r132, [%rd145+4096];
	add.u32 	%r133, %r130, %r132;
	cvt.u64.u32 	%rd131, %r133;
	.loc	17	202	0
	cvt.u32.u64 	%r134, %rd131;
	st.volatile.shared.u32 	[%rd126+4096], %r134;
$Lt_0_31490:
	.loc	17	195	0
	bar.sync 	0;
	and.b32 	%r135, %r113, %r110;
	mov.u32 	%r136, 0;
	setp.eq.s32 	%p38, %r135, %r136;
	@%p38 bra 	$Lt_0_32002;
	.loc	17	198	0
	cvt.u64.u32 	%rd121, %r96;
	cvt.u64.u32 	%rd146, %r97;
	mul.wide.u32 	%rd123, %r97, 128;
	add.u64 	%rd147, %rd123, %rd121;
	mul.lo.u64 	%rd148, %rd147, 4;
	add.u64 	%rd126, %rd1, %rd148;
	ld.volatile.shared.u32 	%r137, [%rd126+6144];
	add.u32 	%r138, %r96, %r112;
	cvt.u64.u32 	%rd149, %r138;
	add.u64 	%rd150, %rd149, %rd123;
	mul.lo.u64 	%rd151, %rd150, 4;
	add.u64 	%rd152, %rd1, %rd151;
	ld.volatile.shared.u32 	%r139, [%rd152+6144];
	add.u32 	%r140, %r137, %r139;
	cvt.u64.u32 	%rd131, %r140;
	.loc	17	202	0
	cvt.u32.u64 	%r141, %rd131;
	st.volatile.shared.u32 	[%rd126+6144], %r141;
$Lt_0_32002:
	.loc	17	195	0
	bar.sync 	0;
	and.b32 	%r142, %r113, %r111;
	mov.u32 	%r143, 0;
	setp.eq.s32 	%p39, %r142, %r143;
	@%p39 bra 	$Lt_0_32514;
	.loc	17	198	0
	cvt.u64.u32 	%rd121, %r96;
	cvt.u64.u32 	%rd153, %r97;
	mul.wide.u32 	%rd123, %r97, 128;
	add.u64 	%rd154, %rd123, %rd121;
	mul.lo.u64 	%rd155, %rd154, 4;
	add.u64 	%rd126, %rd1, %rd155;
	ld.volatile.shared.u32 	%r144, [%rd126+8192];
	add.u32 	%r145, %r96, %r112;
	cvt.u64.u32 	%rd156, %r145;
	add.u64 	%rd157, %rd156, %rd123;
	mul.lo.u64 	%rd158, %rd157, 4;
	add.u64 	%rd159, %rd1, %rd158;
	ld.volatile.shared.u32 	%r146, [%rd159+8192];
	add.u32 	%r147, %r144, %r146;
	cvt.u64.u32 	%rd131, %r147;
	.loc	17	202	0
	cvt.u32.u64 	%r148, %rd131;
	st.volatile.shared.u32 	[%rd126+8192], %r148;
$Lt_0_32514:
	.loc	17	189	0
	shr.u32 	%r112, %r112, 1;
	mov.u32 	%r149, 0;
	setp.ne.u32 	%p40, %r112, %r149;
	@%p40 bra 	$Lt_0_30210;
	.loc	17	207	0
	bar.sync 	0;
	mov.u32 	%r150, 19;
	setp.gt.u32 	%p41, %r1, %r150;
	@%p41 bra 	$Lt_0_33282;
	.loc	17	214	0
	cvt.u64.u32 	%rd160, %r1;
	mul.wide.u32 	%rd161, %r1, 512;
	add.u64 	%rd162, %rd1, %rd161;
	ld.volatile.shared.u32 	%r151, [%rd162+0];
	cvt.u64.u32 	%rd163, %r151;
	and.b64 	%rd164, %rd163, 134217727;
	ld.param.u64 	%rd165, [__cudaparm__Z9gen_histsPyPfS0_S0_ii_histograms];
	mul.lo.u32 	%r152, %r53, 20;
	cvt.u64.u32 	%rd166, %r152;
	mul.wide.u32 	%rd167, %r152, 8;
	add.u64 	%rd168, %rd165, %rd167;
	mul.wide.u32 	%rd169, %r1, 8;
	add.u64 	%rd170, %rd168, %rd169;
	st.global.u64 	[%rd170+0], %rd164;
$Lt_0_33282:
	.loc	17	216	0
	exit;
$LDWend__Z9gen_histsPyPfS0_S0_ii:
	} // _Z9gen_histsPyPfS0_S0_ii



// ===== COMPILED SASS (sm_100) =====

	.target	sm_100

	.elftype	@"ET_EXEC"


//--------------------- .note.nv.tkinfo           --------------------------
	.section	.note.nv.tkinfo,"",@"SHT_NOTE"
	.sectionflags	@"SHF_NOTE_NV_TKINFO"
	.tkinfo
        /*0018*/ 	.word	0x00000002
        /*0030*/ 	.string	""
        /*0030*/ 	.string	"ptxas"
        /*0030*/ 	.string	"Cuda compilation tools, release 13.0, V13.0.88"
        /*0030*/ 	.string	"Build cuda_13.0.r13.0/compiler.36424714_0"
        /*0030*/ 	.string	"-arch sm_100 "



//--------------------- .note.nv.cuinfo           --------------------------
	.section	.note.nv.cuinfo,"",@"SHT_NOTE"
	.sectionflags	@"SHF_NOTE_NV_CUINFO"
        /*0018*/ 	.short	0x0002
        /*001a*/ 	.short	0x0014
        /*001c*/ 	.short	0x0082
	.zero		2


//--------------------- .nv.info                  --------------------------
	.section	.nv.info,"",@"SHT_CUDA_INFO"
	.align	4


	//----- nvinfo : EIATTR_REGCOUNT
	.align		4
        /*0000*/ 	.byte	0x04, 0x2f
        /*0002*/ 	.short	(.L_2 - .L_1)
	.align		4
.L_1:
        /*0004*/ 	.word	index@(_Z9gen_histsPyPfS0_S0_ii)
        /*0008*/ 	.word	0x0000001c


	//----- nvinfo : EIATTR_FRAME_SIZE
	.align		4
.L_2:
        /*000c*/ 	.byte	0x04, 0x11
        /*000e*/ 	.short	(.L_4 - .L_3)
	.align		4
.L_3:
        /*0010*/ 	.word	index@(_Z9gen_histsPyPfS0_S0_ii)
        /*0014*/ 	.word	0x00000000


	//----- nvinfo : EIATTR_MIN_STACK_SIZE
	.align		4
.L_4:
        /*0018*/ 	.byte	0x04, 0x12
        /*001a*/ 	.short	(.L_6 - .L_5)
	.align		4
.L_5:
        /*001c*/ 	.word	index@(_Z9gen_histsPyPfS0_S0_ii)
        /*0020*/ 	.word	0x00000000
.L_6:


//--------------------- .nv.compat                --------------------------
	.section	.nv.compat,"",@"SHT_CUDA_COMPAT_INFO"
	.align	4
        /*0000*/ 	.byte	0x02, 0x09, 0x00, 0x00, 0x02, 0x02, 0x01, 0x00, 0x02, 0x05, 0x05, 0x00, 0x03, 0x07, 0x01, 0x01
        /*0010*/ 	.byte	0x02, 0x03, 0x00, 0x00, 0x02, 0x06, 0x01, 0x00, 0x04, 0x0b, 0x08, 0x00, 0x09, 0x00, 0x00, 0x00
        /*0020*/ 	.byte	0x00, 0x00, 0x00, 0x00


//--------------------- .nv.info._Z9gen_histsPyPfS0_S0_ii --------------------------
	.section	.nv.info._Z9gen_histsPyPfS0_S0_ii,"",@"SHT_CUDA_INFO"
	.sectionflags	@""
	.align	4


	//----- nvinfo : EIATTR_CUDA_API_VERSION
	.align		4
        /*0000*/ 	.byte	0x04, 0x37
        /*0002*/ 	.short	(.L_8 - .L_7)
.L_7:
        /*0004*/ 	.word	0x00000082


	//----- nvinfo : EIATTR_KPARAM_INFO
	.align		4
.L_8:
        /*0008*/ 	.byte	0x04, 0x17
        /*000a*/ 	.short	(.L_10 - .L_9)
.L_9:
        /*000c*/ 	.word	0x00000000
        /*0010*/ 	.short	0x0005
        /*0012*/ 	.short	0x0024
        /*0014*/ 	.byte	0x00, 0xf0, 0x11, 0x00


	//----- nvinfo : EIATTR_KPARAM_INFO
	.align		4
.L_10:
        /*0018*/ 	.byte	0x04, 0x17
        /*001a*/ 	.short	(.L_12 - .L_11)
.L_11:
        /*001c*/ 	.word	0x00000000
        /*0020*/ 	.short	0x0004
        /*0022*/ 	.short	0x0020
        /*0024*/ 	.byte	0x00, 0xf0, 0x11, 0x00


	//----- nvinfo : EIATTR_KPARAM_INFO
	.align		4
.L_12:
        /*0028*/ 	.byte	0x04, 0x17
        /*002a*/ 	.short	(.L_14 - .L_13)
.L_13:
        /*002c*/ 	.word	0x00000000
        /*0030*/ 	.short	0x0003
        /*0032*/ 	.short	0x0018
        /*0034*/ 	.byte	0x00, 0xf0, 0x21, 0x00


	//----- nvinfo : EIATTR_KPARAM_INFO
	.align		4
.L_14:
        /*0038*/ 	.byte	0x04, 0x17
        /*003a*/ 	.short	(.L_16 - .L_15)
.L_15:
        /*003c*/ 	.word	0x00000000
        /*0040*/ 	.short	0x0002
        /*0042*/ 	.short	0x0010
        /*0044*/ 	.byte	0x00, 0xf0, 0x21, 0x00


	//----- nvinfo : EIATTR_KPARAM_INFO
	.align		4
.L_16:
        /*0048*/ 	.byte	0x04, 0x17
        /*004a*/ 	.short	(.L_18 - .L_17)
.L_17:
        /*004c*/ 	.word	0x00000000
        /*0050*/ 	.short	0x0001
        /*0052*/ 	.short	0x0008
        /*0054*/ 	.byte	0x00, 0xf0, 0x21, 0x00


	//----- nvinfo : EIATTR_KPARAM_INFO
	.align		4
.L_18:
        /*0058*/ 	.byte	0x04, 0x17
        /*005a*/ 	.short	(.L_20 - .L_19)
.L_19:
        /*005c*/ 	.word	0x00000000
        /*0060*/ 	.short	0x0000
        /*0062*/ 	.short	0x0000
        /*0064*/ 	.byte	0x00, 0xf0, 0x21, 0x00


	//----- nvinfo : EIATTR_SPARSE_MMA_MASK
	.align		4
.L_20:
        /*0068*/ 	.byte	0x03, 0x50
        /*006a*/ 	.short	0x0000


	//----- nvinfo : EIATTR_MAXREG_COUNT
	.align		4
        /*006c*/ 	.byte	0x03, 0x1b
        /*006e*/ 	.short	0x00ff


	//----- nvinfo : EIATTR_NUM_BARRIERS
	.align		4
        /*0070*/ 	.byte	0x02, 0x4c
        /*0072*/ 	.byte	0x01
	.zero		1


	//----- nvinfo : EIATTR_MERCURY_ISA_VERSION
	.align		4
        /*0074*/ 	.byte	0x03, 0x5f
        /*0076*/ 	.short	0x0101


	//----- nvinfo : EIATTR_VRC_CTA_INIT_COUNT
	.align		4
        /*0078*/ 	.byte	0x02, 0x4a
	.zero		1
	.zero		1


	//----- nvinfo : EIATTR_EXIT_INSTR_OFFSETS
	.align		4
        /*007c*/ 	.byte	0x04, 0x1c
        /*007e*/ 	.short	(.L_22 - .L_21)


	//   ....[0]....
.L_21:
        /*0080*/ 	.word	0x000014a0


	//   ....[1]....
        /*0084*/ 	.word	0x00001560


	//----- nvinfo : EIATTR_CRS_STACK_SIZE
	.align		4
.L_22:
        /*0088*/ 	.byte	0x04, 0x1e
        /*008a*/ 	.short	(.L_24 - .L_23)
.L_23:
        /*008c*/ 	.word	0x00000000


	//----- nvinfo : EIATTR_CBANK_PARAM_SIZE
	.align		4
.L_24:
        /*0090*/ 	.byte	0x03, 0x19
        /*0092*/ 	.short	0x0028


	//----- nvinfo : EIATTR_PARAM_CBANK
	.align		4
        /*0094*/ 	.byte	0x04, 0x0a
        /*0096*/ 	.short	(.L_26 - .L_25)
	.align		4
.L_25:
        /*0098*/ 	.word	index@(.nv.constant0._Z9gen_histsPyPfS0_S0_ii)
        /*009c*/ 	.short	0x0380
        /*009e*/ 	.short	0x0028


	//----- nvinfo : EIATTR_SW_WAR
	.align		4
.L_26:
        /*00a0*/ 	.byte	0x04, 0x36
        /*00a2*/ 	.short	(.L_28 - .L_27)
.L_27:
        /*00a4*/ 	.word	0x00000008
.L_28:


//--------------------- .nv.callgraph             --------------------------
	.section	.nv.callgraph,"",@"SHT_CUDA_CALLGRAPH"
	.align	4
	.sectionentsize	8
	.align		4
        /*0000*/ 	.word	0x00000000
	.align		4
        /*0004*/ 	.word	0xffffffff
	.align		4
        /*0008*/ 	.word	0x00000000
	.align		4
        /*000c*/ 	.word	0xfffffffe
	.align		4
        /*0010*/ 	.word	0x00000000
	.align		4
        /*0014*/ 	.word	0xfffffffd
	.align		4
        /*0018*/ 	.word	0x00000000
	.align		4
        /*001c*/ 	.word	0xfffffffc


//--------------------- .nv.constant3             --------------------------
	.section	.nv.constant3,"a",@progbits
	.align	4
.nv.constant3:
	.type		dev_binb,@object
	.size		dev_binb,(.L_0 - dev_binb)
dev_binb:
	.zero		84
.L_0:


//--------------------- .text._Z9gen_histsPyPfS0_S0_ii --------------------------
	.section	.text._Z9gen_histsPyPfS0_S0_ii,"ax",@progbits
	.align	128
.text._Z9gen_histsPyPfS0_S0_ii:
        .type           _Z9gen_histsPyPfS0_S0_ii,@function
        .size           _Z9gen_histsPyPfS0_S0_ii,(.L_x_29 - _Z9gen_histsPyPfS0_S0_ii)
        .other          _Z9gen_histsPyPfS0_S0_ii,@"STO_CUDA_ENTRY STV_DEFAULT"
_Z9gen_histsPyPfS0_S0_ii:
[----:B------:R-:W-:Y:S01]  /*0000*/  LDC R1, c[0x0][0x37c] ;  /* 0x0000df00ff017b82 */ /* 0x000fe20000000800 */
[----:B------:R-:W0:Y:S07]  /*0010*/  S2R R0, SR_TID.X ;  /* 0x0000000000007919 */ /* 0x000e2e0000002100 */
[----:B------:R-:W1:Y:S01]  /*0020*/  S2UR UR14, SR_CgaCtaId ;  /* 0x00000000000e79c3 */ /* 0x000e620000008800 */
[----:B------:R-:W-:Y:S01]  /*0030*/  UMOV UR12, 0x400 ;  /* 0x00000400000c7882 */ /* 0x000fe20000000000 */
[----:B------:R-:W2:Y:S06]  /*0040*/  LDCU UR6, c[0x0][0x3a0] ;  /* 0x00007400ff0677ac */ /* 0x000eac0008000800 */
[----:B------:R-:W3:Y:S01]  /*0050*/  S2UR UR17, SR_CTAID.X ;  /* 0x00000000001179c3 */ /* 0x000ee20000002500 */
[----:B--2---:R-:W-:-:S02]  /*0060*/  UIADD3 UR16, UPT, UPT, UR6, 0x1, URZ ;  /* 0x0000000106107890 */ /* 0x004fc4000fffe0ff */
[----:B-1----:R-:W-:Y:S01]  /*0070*/  ULEA UR15, UR14, UR12, 0x18 ;  /* 0x0000000c0e0f7291 */ /* 0x002fe2000f8ec0ff */
[C---:B0-----:R-:W-:Y:S01]  /*0080*/  VIADD R4, R0.reuse, 0x100 ;  /* 0x0000010000047836 */ /* 0x041fe20000000000 */
[C---:B------:R-:W-:Y:S01]  /*0090*/  ISETP.GT.U32.AND P0, PT, R0.reuse, 0x9ff, PT ;  /* 0x000009ff0000780c */ /* 0x040fe20003f04070 */
[C---:B------:R-:W-:Y:S01]  /*00a0*/  VIADD R6, R0.reuse, 0x200 ;  /* 0x0000020000067836 */ /* 0x040fe20000000000 */
[----:B---3--:R-:W-:Y:S01]  /*00b0*/  UISETP.GT.U32.AND UP0, UPT, UR16, UR17, UPT ;  /* 0x000000111000728c */ /* 0x008fe2000bf04070 */
[----:B------:R-:W-:Y:S01]  /*00c0*/  VIADD R8, R0, 0x600 ;  /* 0x0000060000087836 */ /* 0x000fe20000000000 */
[----:B------:R-:W-:Y:S01]  /*00d0*/  ISETP.GT.U32.AND P1, PT, R4, 0x9ff, PT ;  /* 0x000009ff0400780c */ /* 0x000fe20003f24070 */
[----:B------:R-:W-:Y:S01]  /*00e0*/  VIADD R10, R0, 0x700 ;  /* 0x00000700000a7836 */ /* 0x000fe20000000000 */
[----:B------:R-:W-:Y:S01]  /*00f0*/  ISETP.GT.U32.AND P4, PT, R6, 0x9ff, PT ;  /* 0x000009ff0600780c */ /* 0x000fe20003f84070 */
[C---:B------:R-:W-:Y:S02]  /*0100*/  VIADD R11, R0.reuse, 0x800 ;  /* 0x00000800000b7836 */ /* 0x040fe40000000000 */
[----:B------:R-:W-:-:S03]  /*0110*/  VIADD R13, R0, 0x900 ;  /* 0x00000900000d7836 */ /* 0x000fc60000000000 */
[----:B------:R-:W-:Y:S02]  /*0120*/  ISETP.GT.U32.AND P5, PT, R11, 0x9ff, PT ;  /* 0x000009ff0b00780c */ /* 0x000fe40003fa4070 */
[----:B------:R-:W-:Y:S02]  /*0130*/  @!P0 LOP3.LUT R2, R0, 0x7f, RZ, 0xc0, !PT ;  /* 0x0000007f00028812 */ /* 0x000fe400078ec0ff */
[----:B------:R-:W-:Y:S02]  /*0140*/  @!P0 SHF.R.U32.HI R3, RZ, 0x7, R0 ;  /* 0x00000007ff038819 */ /* 0x000fe40000011600 */
[----:B------:R-:W-:Y:S02]  /*0150*/  @!P1 LOP3.LUT R5, R4, 0x7f, RZ, 0xc0, !PT ;  /* 0x0000007f04059812 */ /* 0x000fe400078ec0ff */
[----:B------:R-:W-:Y:S01]  /*0160*/  @!P1 SHF.R.U32.HI R4, RZ, 0x7, R4 ;  /* 0x00000007ff049819 */ /* 0x000fe20000011604 */
[----:B------:R-:W-:Y:S01]  /*0170*/  @!P0 IMAD R2, R3, 0x80, R2 ;  /* 0x0000008003028824 */ /* 0x000fe200078e0202 */
[----:B------:R-:W-:-:S02]  /*0180*/  @!P4 LOP3.LUT R3, R6, 0x7f, RZ, 0xc0, !PT ;  /* 0x0000007f0603c812 */ /* 0x000fc400078ec0ff */
[----:B------:R-:W-:Y:S01]  /*0190*/  @!P4 SHF.R.U32.HI R6, RZ, 0x7, R6 ;  /* 0x00000007ff06c819 */ /* 0x000fe20000011606 */
[----:B------:R-:W-:Y:S01]  /*01a0*/  @!P1 IMAD R4, R4, 0x80, R5 ;  /* 0x0000008004049824 */ /* 0x000fe200078e0205 */
[----:B------:R-:W-:Y:S01]  /*01b0*/  @!P0 LEA R5, R2, UR15, 0x2 ;  /* 0x0000000f02058c11 */ /* 0x000fe2000f8e10ff */
[----:B------:R-:W-:Y:S01]  /*01c0*/  VIADD R2, R0, 0x300 ;  /* 0x0000030000027836 */ /* 0x000fe20000000000 */
[----:B------:R-:W-:Y:S01]  /*01d0*/  ISETP.GT.U32.AND P6, PT, R13, 0x9ff, PT ;  /* 0x000009ff0d00780c */ /* 0x000fe20003fc4070 */
[----:B------:R-:W-:Y:S01]  /*01e0*/  @!P4 IMAD R3, R6, 0x80, R3 ;  /* 0x000000800603c824 */ /* 0x000fe200078e0203 */
[----:B------:R-:W-:Y:S01]  /*01f0*/  @!P1 LEA R7, R4, UR15, 0x2 ;  /* 0x0000000f04079c11 */ /* 0x000fe2000f8e10ff */
[----:B------:R-:W-:Y:S01]  /*0200*/  VIADD R4, R0, 0x400 ;  /* 0x0000040000047836 */ /* 0x000fe20000000000 */
[----:B------:R-:W-:Y:S01]  /*0210*/  ISETP.GT.U32.AND P3, PT, R2, 0x9ff, PT ;  /* 0x000009ff0200780c */ /* 0x000fe20003f64070 */
[----:B------:R-:W-:Y:S01]  /*0220*/  VIADD R6, R0, 0x500 ;  /* 0x0000050000067836 */ /* 0x000fe20000000000 */
[----:B------:R0:W-:Y:S01]  /*0230*/  @!P0 STS [R5], RZ ;  /* 0x000000ff05008388 */ /* 0x0001e20000000800 */
[----:B------:R-:W-:-:S02]  /*0240*/  @!P4 LEA R12, R3, UR15, 0x2 ;  /* 0x0000000f030ccc11 */ /* 0x000fc4000f8e10ff */
[----:B------:R-:W-:Y:S01]  /*0250*/  ISETP.GT.U32.AND P2, PT, R4, 0x9ff, PT ;  /* 0x000009ff0400780c */ /* 0x000fe20003f44070 */
[----:B------:R1:W-:Y:S01]  /*0260*/  @!P1 STS [R7], RZ ;  /* 0x000000ff07009388 */ /* 0x0003e20000000800 */
[----:B------:R-:W-:Y:S02]  /*0270*/  ISETP.GT.U32.AND P1, PT, R6, 0x9ff, PT ;  /* 0x000009ff0600780c */ /* 0x000fe40003f24070 */
[----:B------:R-:W-:Y:S01]  /*0280*/  ISETP.GT.U32.AND P0, PT, R8, 0x9ff, PT ;  /* 0x000009ff0800780c */ /* 0x000fe20003f04070 */
[----:B------:R2:W-:Y:S01]  /*0290*/  @!P4 STS [R12], RZ ;  /* 0x000000ff0c00c388 */ /* 0x0005e20000000800 */
[----:B------:R-:W-:Y:S02]  /*02a0*/  ISETP.GT.U32.AND P4, PT, R10, 0x9ff, PT ;  /* 0x000009ff0a00780c */ /* 0x000fe40003f84070 */
[----:B------:R-:W-:Y:S02]  /*02b0*/  @!P3 LOP3.LUT R3, R2, 0x7f, RZ, 0xc0, !PT ;  /* 0x0000007f0203b812 */ /* 0x000fe400078ec0ff */
[----:B------:R-:W-:-:S02]  /*02c0*/  @!P3 SHF.R.U32.HI R2, RZ, 0x7, R2 ;  /* 0x00000007ff02b819 */ /* 0x000fc40000011602 */
[----:B------:R-:W-:Y:S02]  /*02d0*/  @!P6 SHF.R.U32.HI R14, RZ, 0x7, R13 ;  /* 0x00000007ff0ee819 */ /* 0x000fe4000001160d */
[----:B0-----:R-:W-:Y:S01]  /*02e0*/  @!P2 LOP3.LUT R5, R4, 0x7f, RZ, 0xc0, !PT ;  /* 0x0000007f0405a812 */ /* 0x001fe200078ec0ff */
[----:B------:R-:W-:Y:S01]  /*02f0*/  @!P3 IMAD R2, R2, 0x80, R3 ;  /* 0x000000800202b824 */ /* 0x000fe200078e0203 */
[----:B------:R-:W-:Y:S02]  /*0300*/  @!P2 SHF.R.U32.HI R4, RZ, 0x7, R4 ;  /* 0x00000007ff04a819 */ /* 0x000fe40000011604 */
[----:B-1----:R-:W-:Y:S02]  /*0310*/  @!P1 LOP3.LUT R7, R6, 0x7f, RZ, 0xc0, !PT ;  /* 0x0000007f06079812 */ /* 0x002fe400078ec0ff */
[----:B------:R-:W-:Y:S01]  /*0320*/  @!P1 SHF.R.U32.HI R6, RZ, 0x7, R6 ;  /* 0x00000007ff069819 */ /* 0x000fe20000011606 */
[----:B------:R-:W-:Y:S01]  /*0330*/  @!P2 IMAD R4, R4, 0x80, R5 ;  /* 0x000000800404a824 */ /* 0x000fe200078e0205 */
[----:B------:R-:W-:-:S02]  /*0340*/  @!P0 LOP3.LUT R9, R8, 0x7f, RZ, 0xc0, !PT ;  /* 0x0000007f08098812 */ /* 0x000fc400078ec0ff */
[----:B------:R-:W-:Y:S01]  /*0350*/  @!P0 SHF.R.U32.HI R8, RZ, 0x7, R8 ;  /* 0x00000007ff088819 */ /* 0x000fe20000011608 */
[----:B------:R-:W-:Y:S01]  /*0360*/  @!P1 IMAD R6, R6, 0x80, R7 ;  /* 0x0000008006069824 */ /* 0x000fe200078e0207 */
[----:B------:R-:W-:Y:S02]  /*0370*/  @!P4 LOP3.LUT R3, R10, 0x7f, RZ, 0xc0, !PT ;  /* 0x0000007f0a03c812 */ /* 0x000fe400078ec0ff */
[----:B------:R-:W-:Y:S01]  /*0380*/  @!P4 SHF.R.U32.HI R10, RZ, 0x7, R10 ;  /* 0x00000007ff0ac819 */ /* 0x000fe2000001160a */
[----:B------:R-:W-:Y:S01]  /*0390*/  @!P0 IMAD R8, R8, 0x80, R9 ;  /* 0x0000008008088824 */ /* 0x000fe200078e0209 */
[----:B------:R-:W-:Y:S02]  /*03a0*/  @!P5 LOP3.LUT R5, R11, 0x7f, RZ, 0xc0, !PT ;  /* 0x0000007f0b05d812 */ /* 0x000fe400078ec0ff */
[----:B--2---:R-:W-:Y:S01]  /*03b0*/  @!P5 SHF.R.U32.HI R12, RZ, 0x7, R11 ;  /* 0x00000007ff0cd819 */ /* 0x004fe2000001160b */
[----:B------:R-:W-:Y:S01]  /*03c0*/  @!P4 IMAD R3, R10, 0x80, R3 ;  /* 0x000000800a03c824 */ /* 0x000fe200078e0203 */
[----:B------:R-:W-:-:S02]  /*03d0*/  @!P6 LOP3.LUT R7, R13, 0x7f, RZ, 0xc0, !PT ;  /* 0x0000007f0d07e812 */ /* 0x000fc400078ec0ff */
[----:B------:R-:W-:Y:S01]  /*03e0*/  @!P3 LEA R2, R2, UR15, 0x2 ;  /* 0x0000000f0202bc11 */ /* 0x000fe2000f8e10ff */
[----:B------:R-:W-:Y:S01]  /*03f0*/  @!P5 IMAD R5, R12, 0x80, R5 ;  /* 0x000000800c05d824 */ /* 0x000fe200078e0205 */
[----:B------:R-:W-:Y:S01]  /*0400*/  @!P2 LEA R4, R4, UR15, 0x2 ;  /* 0x0000000f0404ac11 */ /* 0x000fe2000f8e10ff */
[----:B------:R-:W-:Y:S01]  /*0410*/  @!P6 IMAD R7, R14, 0x80, R7 ;  /* 0x000000800e07e824 */ /* 0x000fe200078e0207 */
[----:B------:R-:W-:Y:S01]  /*0420*/  @!P1 LEA R6, R6, UR15, 0x2 ;  /* 0x0000000f06069c11 */ /* 0x000fe2000f8e10ff */
[----:B------:R0:W-:Y:S01]  /*0430*/  @!P3 STS [R2], RZ ;  /* 0x000000ff0200b388 */ /* 0x0001e20000000800 */
[----:B------:R-:W-:Y:S02]  /*0440*/  @!P0 LEA R8, R8, UR15, 0x2 ;  /* 0x0000000f08088c11 */ /* 0x000fe4000f8e10ff */
[----:B------:R-:W-:Y:S01]  /*0450*/  @!P4 LEA R3, R3, UR15, 0x2 ;  /* 0x0000000f0303cc11 */ /* 0x000fe2000f8e10ff */
[----:B------:R0:W-:Y:S01]  /*0460*/  @!P2 STS [R4], RZ ;  /* 0x000000ff0400a388 */ /* 0x0001e20000000800 */
[----:B------:R-:W-:-:S02]  /*0470*/  @!P5 LEA R5, R5, UR15, 0x2 ;  /* 0x0000000f0505dc11 */ /* 0x000fc4000f8e10ff */
[----:B------:R-:W-:Y:S01]  /*0480*/  @!P6 LEA R7, R7, UR15, 0x2 ;  /* 0x0000000f0707ec11 */ /* 0x000fe2000f8e10ff */
[----:B------:R0:W-:Y:S04]  /*0490*/  @!P1 STS [R6], RZ ;  /* 0x000000ff06009388 */ /* 0x0001e80000000800 */
[----:B------:R0:W-:Y:S04]  /*04a0*/  @!P0 STS [R8], RZ ;  /* 0x000000ff08008388 */ /* 0x0001e80000000800 */
[----:B------:R0:W-:Y:S04]  /*04b0*/  @!P4 STS [R3], RZ ;  /* 0x000000ff0300c388 */ /* 0x0001e80000000800 */
[----:B------:R0:W-:Y:S04]  /*04c0*/  @!P5 STS [R5], RZ ;  /* 0x000000ff0500d388 */ /* 0x0001e80000000800 */
[----:B------:R0:W-:Y:S01]  /*04d0*/  @!P6 STS [R7], RZ ;  /* 0x000000ff0700e388 */ /* 0x0001e20000000800 */
[----:B------:R-:W-:Y:S05]  /*04e0*/  BRA.U UP0, `(.L_x_0) ;  /* 0x0000000100587547 */ /* 0x000fea000b800000 */
[----:B------:R-:W1:Y:S01]  /*04f0*/  LDCU UR20, c[0x0][0x3a4] ;  /* 0x00007480ff1477ac */ /* 0x000e620008000800 */
[----:B------:R-:W2:Y:S01]  /*0500*/  LDCU.64 UR4, c[0x0][0x388] ;  /* 0x00007100ff0477ac */ /* 0x000ea20008000a00 */
[----:B------:R-:W3:Y:S01]  /*0510*/  LDCU.128 UR8, c[0x0][0x390] ;  /* 0x00007200ff0877ac */ /* 0x000ee20008000c00 */
[----:B------:R-:W0:Y:S01]  /*0520*/  LDCU.64 UR18, c[0x0][0x388] ;  /* 0x00007100ff1277ac */ /* 0x000e220008000a00 */
[----:B------:R-:W4:Y:S01]  /*0530*/  LDCU.64 UR22, c[0x0][0x390] ;  /* 0x00007200ff1677ac */ /* 0x000f220008000a00 */
[----:B------:R-:W5:Y:S01]  /*0540*/  LDCU.64 UR24, c[0x0][0x398] ;  /* 0x00007300ff1877ac */ /* 0x000f620008000a00 */
[----:B------:R-:W-:-:S04]  /*0550*/  UIADD3 UR6, UPT, UPT, UR17, -UR6, URZ ;  /* 0x8000000611067290 */ /* 0x000fc8000fffe0ff */
[----:B-1----:R-:W-:Y:S01]  /*0560*/  UIMAD UR13, UR6, UR20, URZ ;  /* 0x00000014060d72a4 */ /* 0x002fe2000f8e02ff */
[----:B0-----:R-:W-:-:S03]  /*0570*/  IMAD.U32 R2, RZ, RZ, UR18 ;  /* 0x00000012ff027e24 */ /* 0x001fc6000f8e00ff */
[----:B--2---:R-:W-:Y:S01]  /*0580*/  UIMAD.WIDE.U32 UR4, UR13, 0x4, UR4 ;  /* 0x000000040d0478a5 */ /* 0x004fe2000f8e0004 */
[----:B------:R-:W-:Y:S01]  /*0590*/  IMAD.U32 R3, RZ, RZ, UR19 ;  /* 0x00000013ff037e24 */ /* 0x000fe2000f8e00ff */
[----:B---3--:R-:W-:Y:S01]  /*05a0*/  UIMAD.WIDE.U32 UR6, UR13, 0x4, UR8 ;  /* 0x000000040d0678a5 */ /* 0x008fe2000f8e0008 */
[----:B----4-:R-:W-:Y:S01]  /*05b0*/  IMAD.U32 R4, RZ, RZ, UR22 ;  /* 0x00000016ff047e24 */ /* 0x010fe2000f8e00ff */
[----:B------:R-:W-:Y:S01]  /*05c0*/  UIMAD.WIDE.U32 UR8, UR13, 0x4, UR10 ;  /* 0x000000040d0878a5 */ /* 0x000fe2000f8e000a */
[----:B------:R-:W-:Y:S02]  /*05d0*/  IMAD.U32 R5, RZ, RZ, UR23 ;  /* 0x00000017ff057e24 */ /* 0x000fe4000f8e00ff */
[----:B-----5:R-:W-:Y:S02]  /*05e0*/  IMAD.U32 R6, RZ, RZ, UR24 ;  /* 0x00000018ff067e24 */ /* 0x020fe4000f8e00ff */
[----:B------:R-:W-:Y:S02]  /*05f0*/  IMAD.U32 R7, RZ, RZ, UR25 ;  /* 0x00000019ff077e24 */ /* 0x000fe4000f8e00ff */
[----:B------:R-:W-:-:S02]  /*0600*/  IMAD.U32 R8, RZ, RZ, UR4 ;  /* 0x00000004ff087e24 */ /* 0x000fc4000f8e00ff */
[----:B------:R-:W-:Y:S02]  /*0610*/  IMAD.U32 R9, RZ, RZ, UR5 ;  /* 0x00000005ff097e24 */ /* 0x000fe4000f8e00ff */
[----:B------:R-:W-:Y:S02]  /*0620*/  IMAD.U32 R10, RZ, RZ, UR6 ;  /* 0x00000006ff0a7e24 */ /* 0x000fe4000f8e00ff */
[----:B------:R-:W-:Y:S01]  /*0630*/  IMAD.U32 R11, RZ, RZ, UR7 ;  /* 0x00000007ff0b7e24 */ /* 0x000fe2000f8e00ff */
[----:B------:R-:W-:Y:S06]  /*0640*/  BRA `(.L_x_1) ;  /* 0x0000000000447947 */ /* 0x000fec0003800000 */
.L_x_0:
[----:B------:R-:W1:Y:S01]  /*0650*/  LDCU UR20, c[0x0][0x3a4] ;  /* 0x00007480ff1477ac */ /* 0x000e620008000800 */
[----:B------:R-:W2:Y:S01]  /*0660*/  LDCU.128 UR8, c[0x0][0x390] ;  /* 0x00007200ff0877ac */ /* 0x000ea20008000c00 */
[----:B------:R-:W3:Y:S01]  /*0670*/  LDCU.64 UR4, c[0x0][0x388] ;  /* 0x00007100ff0477ac */ /* 0x000ee20008000a00 */
[----:B-1----:R-:W-:-:S04]  /*0680*/  UIMAD UR13, UR17, UR20, URZ ;  /* 0x00000014110d72a4 */ /* 0x002fc8000f8e02ff */
[----:B--2---:R-:W-:Y:S02]  /*0690*/  UIMAD.WIDE.U32 UR6, UR13, 0x4, UR8 ;  /* 0x000000040d0678a5 */ /* 0x004fe4000f8e0008 */
[----:B------:R-:W-:Y:S02]  /*06a0*/  UIMAD.WIDE.U32 UR8, UR13, 0x4, UR10 ;  /* 0x000000040d0878a5 */ /* 0x000fe4000f8e000a */
[----:B---3--:R-:W-:Y:S02]  /*06b0*/  UIMAD.WIDE.U32 UR4, UR13, 0x4, UR4 ;  /* 0x000000040d0478a5 */ /* 0x008fe4000f8e0004 */
[----:B------:R-:W-:Y:S02]  /*06c0*/  IMAD.U32 R10, RZ, RZ, UR6 ;  /* 0x00000006ff0a7e24 */ /* 0x000fe4000f8e00ff */
[----:B------:R-:W-:Y:S02]  /*06d0*/  IMAD.U32 R11, RZ, RZ, UR7 ;  /* 0x00000007ff0b7e24 */ /* 0x000fe4000f8e00ff */
[----:B0-----:R-:W-:-:S02]  /*06e0*/  IMAD.U32 R8, RZ, RZ, UR4 ;  /* 0x00000004ff087e24 */ /* 0x001fc4000f8e00ff */
[----:B------:R-:W-:Y:S02]  /*06f0*/  IMAD.U32 R9, RZ, RZ, UR5 ;  /* 0x00000005ff097e24 */ /* 0x000fe4000f8e00ff */
[----:B------:R-:W-:Y:S02]  /*0700*/  IMAD.U32 R2, RZ, RZ, UR4 ;  /* 0x00000004ff027e24 */ /* 0x000fe4000f8e00ff */
[----:B------:R-:W-:Y:S02]  /*0710*/  IMAD.U32 R3, RZ, RZ, UR5 ;  /* 0x00000005ff037e24 */ /* 0x000fe4000f8e00ff */
[----:B------:R-:W-:Y:S02]  /*0720*/  IMAD.U32 R4, RZ, RZ, UR6 ;  /* 0x00000006ff047e24 */ /* 0x000fe4000f8e00ff */
[----:B------:R-:W-:Y:S02]  /*0730*/  IMAD.U32 R5, RZ, RZ, UR7 ;  /* 0x00000007ff057e24 */ /* 0x000fe4000f8e00ff */
[----:B------:R-:W-:-:S02]  /*0740*/  IMAD.U32 R6, RZ, RZ, UR8 ;  /* 0x00000008ff067e24 */ /* 0x000fc4000f8e00ff */
[----:B------:R-:W-:-:S07]  /*0750*/  IMAD.U32 R7, RZ, RZ, UR9 ;  /* 0x00000009ff077e24 */ /* 0x000fce000f8e00ff */
.L_x_1:
[----:B------:R-:W-:Y:S01]  /*0760*/  UISETP.NE.U32.AND UP1, UPT, UR20, URZ, UPT ;  /* 0x000000ff1400728c */ /* 0x000fe2000bf25070 */
[----:B------:R-:W0:Y:S08]  /*0770*/  LDCU.64 UR18, c[0x0][0x358] ;  /* 0x00006b00ff1277ac */ /* 0x000e300008000a00 */
[----:B------:R-:W-:Y:S05]  /*0780*/  BRA.U !UP1, `(.L_x_2) ;  /* 0x0000000509cc7547 */ /* 0x000fea000b800000 */
[----:B------:R-:W-:Y:S02]  /*0790*/  UIADD3 UR4, UPT, UPT, UR12, 0x2800, URZ ;  /* 0x000028000c047890 */ /* 0x000fe4000fffe0ff */
[----:B------:R-:W-:Y:S02]  /*07a0*/  UIADD3 UR5, UPT, UPT, UR12, 0x2c00, URZ ;  /* 0x00002c000c057890 */ /* 0x000fe4000fffe0ff */
[----:B------:R-:W-:Y:S02]  /*07b0*/  UIADD3 UR12, UPT, UPT, UR12, 0x3000, URZ ;  /* 0x000030000c0c7890 */ /* 0x000fe4000fffe0ff */
[----:B------:R-:W-:Y:S02]  /*07c0*/  ULEA UR6, UR14, UR4, 0x18 ;  /* 0x000000040e067291 */ /* 0x000fe4000f8ec0ff */
[----:B------:R-:W-:Y:S02]  /*07d0*/  ULEA UR7, UR14, UR5, 0x18 ;  /* 0x000000050e077291 */ /* 0x000fe4000f8ec0ff */
[----:B------:R-:W-:-:S02]  /*07e0*/  ULEA UR12, UR14, UR12, 0x18 ;  /* 0x0000000c0e0c7291 */ /* 0x000fc4000f8ec0ff */
[----:B------:R-:W-:Y:S01]  /*07f0*/  UISETP.GT.U32.AND UP1, UPT, UR16, UR17, UPT ;  /* 0x000000111000728c */ /* 0x000fe2000bf24070 */
[----:B------:R-:W-:-:S10]  /*0800*/  UMOV UR4, URZ ;  /* 0x000000ff00047c82 */ /* 0x000fd40008000000 */
.L_x_16:
[----:B-1----:R-:W1:Y:S01]  /*0810*/  LDCU UR13, c[0x0][0x3a4] ;  /* 0x00007480ff0d77ac */ /* 0x002e620008000800 */
[----:B0-----:R-:W-:Y:S01]  /*0820*/  VIADD R21, R0, UR4 ;  /* 0x0000000400157c36 */ /* 0x001fe20008000000 */
[----:B------:R-:W-:Y:S04]  /*0830*/  BSSY.RECONVERGENT B0, `(.L_x_3) ;  /* 0x000000f000007945 */ /* 0x000fe80003800200 */
[----:B-1----:R-:W-:-:S13]  /*0840*/  ISETP.GE.U32.AND P0, PT, R21, UR13, PT ;  /* 0x0000000d15007c0c */ /* 0x002fda000bf06070 */
[----:B-----5:R-:W-:Y:S05]  /*0850*/  @P0 BRA `(.L_x_4) ;  /* 0x0000000000300947 */ /* 0x020fea0003800000 */
[----:B------:R-:W-:-:S04]  /*0860*/  IMAD.WIDE.U32 R16, R21, 0x4, R2 ;  /* 0x0000000415107825 */ /* 0x000fc800078e0002 */
[C---:B------:R-:W-:Y:S02]  /*0870*/  IMAD.WIDE.U32 R18, R21.reuse, 0x4, R4 ;  /* 0x0000000415127825 */ /* 0x040fe400078e0004 */
[----:B0-----:R-:W2:Y:S02]  /*0880*/  LDG.E R16, desc[UR18][R16.64] ;  /* 0x0000001210107981 */ /* 0x001ea4000c1e1900 */
[----:B------:R-:W-:Y:S02]  /*0890*/  IMAD.WIDE.U32 R20, R21, 0x4, R6 ;  /* 0x0000000415147825 */ /* 0x000fe400078e0006 */
[----:B------:R-:W3:Y:S04]  /*08a0*/  LDG.E R18, desc[UR18][R18.64] ;  /* 0x0000001212127981 */ /* 0x000ee8000c1e1900 */
[----:B------:R-:W4:Y:S01]  /*08b0*/  LDG.E R20, desc[UR18][R20.64] ;  /* 0x0000001214147981 */ /* 0x000f22000c1e1900 */
[----:B------:R-:W-:-:S02]  /*08c0*/  LEA R15, R0, UR7, 0x2 ;  /* 0x00000007000f7c11 */ /* 0x000fc4000f8e10ff */
[C---:B------:R-:W-:Y:S02]  /*08d0*/  LEA R23, R0.reuse, UR12, 0x2 ;  /* 0x0000000c00177c11 */ /* 0x040fe4000f8e10ff */
[----:B------:R-:W-:Y:S01]  /*08e0*/  LEA R25, R0, UR6, 0x2 ;  /* 0x0000000600197c11 */ /* 0x000fe2000f8e10ff */
[----:B--2---:R1:W-:Y:S04]  /*08f0*/  STS [R15], R16 ;  /* 0x000000100f007388 */ /* 0x0043e80000000800 */
[----:B---3--:R1:W-:Y:S04]  /*0900*/  STS [R23], R18 ;  /* 0x0000001217007388 */ /* 0x0083e80000000800 */
[----:B----4-:R1:W-:Y:S02]  /*0910*/  STS [R25], R20 ;  /* 0x0000001419007388 */ /* 0x0103e40000000800 */
.L_x_4:
[----:B0-----:R-:W-:Y:S05]  /*0920*/  BSYNC.RECONVERGENT B0 ;  /* 0x0000000000007941 */ /* 0x001fea0003800200 */
.L_x_3:
[----:B------:R-:W-:Y:S01]  /*0930*/  BAR.SYNC.DEFER_BLOCKING 0x0 ;  /* 0x0000000000007b1d */ /* 0x000fe20000010000 */
[----:B------:R-:W-:-:S04]  /*0940*/  UIADD3 UR5, UPT, UPT, UR4, 0x1, URZ ;  /* 0x0000000104057890 */ /* 0x000fc8000fffe0ff */
[----:B------:R-:W-:-:S04]  /*0950*/  USEL UR10, UR5, URZ, UP1 ;  /* 0x000000ff050a7287 */ /* 0x000fc80008800000 */
[----:B------:R-:W-:-:S09]  /*0960*/  UISETP.GE.U32.AND UP2, UPT, UR10, UR13, UPT ;  /* 0x0000000d0a00728c */ /* 0x000fd2000bf46070 */
[----:B------:R-:W-:Y:S05]  /*0970*/  BRA.U UP2, `(.L_x_5) ;  /* 0x0000000502447547 */ /* 0x000fea000b800000 */
[----:B-1----:R-:W-:Y:S01]  /*0980*/  VIADD R15, R0, UR10 ;  /* 0x0000000a000f7c36 */ /* 0x002fe20008000000 */
[----:B------:R-:W-:-:S11]  /*0990*/  UISETP.GE.U32.AND UP3, UPT, UR4, UR13, UPT ;  /* 0x0000000d0400728c */ /* 0x000fd6000bf66070 */
.L_x_15:
[----:B0-----:R-:W0:Y:S01]  /*09a0*/  LDCU UR13, c[0x0][0x3a4] ;  /* 0x00007480ff0d77ac */ /* 0x001e220008000800 */
[----:B------:R-:W-:Y:S01]  /*09b0*/  BSSY.RECONVERGENT B0, `(.L_x_6) ;  /* 0x000000c000007945 */ /* 0x000fe20003800200 */
[----:B------:R-:W-:Y:S01]  /*09c0*/  UIADD3 UR10, UPT, UPT, UR10, 0x100, URZ ;  /* 0x000001000a0a7890 */ /* 0x000fe2000fffe0ff */
[----:B0-----:R-:W-:-:S03]  /*09d0*/  ISETP.GE.U32.AND P0, PT, R15, UR13, PT ;  /* 0x0000000d0f007c0c */ /* 0x001fc6000bf06070 */
[----:B------:R-:W-:-:S10]  /*09e0*/  UISETP.GE.U32.AND UP4, UPT, UR10, UR13, UPT ;  /* 0x0000000d0a00728c */ /* 0x000fd4000bf86070 */
[----:B-----5:R-:W-:Y:S05]  /*09f0*/  @P0 BRA `(.L_x_7) ;  /* 0x00000000001c0947 */ /* 0x020fea0003800000 */
[----:B------:R-:W-:Y:S02]  /*0a00*/  IMAD.MOV.U32 R20, RZ, RZ, 0x4 ;  /* 0x00000004ff147424 */ /* 0x000fe400078e00ff */
[----:B------:R-:W-:-:S04]  /*0a10*/  IMAD.WIDE.U32 R16, R15, 0x4, R8 ;  /* 0x000000040f107825 */ /* 0x000fc800078e0008 */
[C---:B------:R-:W-:Y:S01]  /*0a20*/  IMAD.WIDE.U32 R18, R15.reuse, 0x4, R10 ;  /* 0x000000040f127825 */ /* 0x040fe200078e000a */
[----:B------:R0:W5:Y:S03]  /*0a30*/  LDG.E R12, desc[UR18][R16.64] ;  /* 0x00000012100c7981 */ /* 0x000166000c1e1900 */
[----:B------:R-:W-:Y:S01]  /*0a40*/  IMAD.WIDE.U32 R20, R15, R20, UR8 ;  /* 0x000000080f147e25 */ /* 0x000fe2000f8e0014 */
[----:B------:R0:W5:Y:S04]  /*0a50*/  LDG.E R13, desc[UR18][R18.64] ;  /* 0x00000012120d7981 */ /* 0x000168000c1e1900 */
[----:B------:R0:W5:Y:S02]  /*0a60*/  LDG.E R14, desc[UR18][R20.64] ;  /* 0x00000012140e7981 */ /* 0x000164000c1e1900 */
.L_x_7:
[----:B------:R-:W-:Y:S05]  /*0a70*/  BSYNC.RECONVERGENT B0 ;  /* 0x0000000000007941 */ /* 0x000fea0003800200 */
.L_x_6:
[----:B------:R-:W-:Y:S05]  /*0a80*/  BRA.U UP3, `(.L_x_8) ;  /* 0x0000000103f87547 */ /* 0x000fea000b800000 */
[----:B0-----:R-:W-:Y:S01]  /*0a90*/  HFMA2 R16, -RZ, RZ, 0, 0 ;  /* 0x00000000ff107431 */ /* 0x001fe200000001ff */
[----:B------:R-:W-:-:S06]  /*0aa0*/  UMOV UR5, URZ ;  /* 0x000000ff00057c82 */ /* 0x000fcc0008000000 */
.L_x_14:
[----:B------:R-:W0:Y:S01]  /*0ab0*/  LDS R18, [R16+UR12] ;  /* 0x0000000c10127984 */ /* 0x000e220008000800 */
[----:B------:R-:W-:Y:S03]  /*0ac0*/  BSSY.RECONVERGENT B0, `(.L_x_9) ;  /* 0x0000012000007945 */ /* 0x000fe60003800200 */
[----:B------:R-:W1:Y:S04]  /*0ad0*/  LDS R17, [R16+UR7] ;  /* 0x0000000710117984 */ /* 0x000e680008000800 */
[----:B------:R-:W2:Y:S01]  /*0ae0*/  LDS R19, [R16+UR6] ;  /* 0x0000000610137984 */ /* 0x000ea20008000800 */
[----:B0----5:R-:W-:Y:S01]  /*0af0*/  FMUL R21, R13, R18 ;  /* 0x000000120d157220 */ /* 0x021fe20000400000 */
[----:B------:R-:W-:-:S03]  /*0b00*/  IMAD.MOV.U32 R18, RZ, RZ, RZ ;  /* 0x000000ffff127224 */ /* 0x000fc600078e00ff */
[----:B-1----:R-:W-:Y:S01]  /*0b10*/  FFMA R21, R12, R17, R21 ;  /* 0x000000110c157223 */ /* 0x002fe20000000015 */
[----:B------:R-:W-:-:S03]  /*0b20*/  IMAD.MOV.U32 R17, RZ, RZ, 0x14 ;  /* 0x00000014ff117424 */ /* 0x000fc600078e00ff */
[----:B--2---:R-:W-:-:S07]  /*0b30*/  FFMA R21, R14, R19, R21 ;  /* 0x000000130e157223 */ /* 0x004fce0000000015 */
.L_x_10:
[----:B------:R-:W-:-:S05]  /*0b40*/  IMAD.IADD R19, R17, 0x1, R18 ;  /* 0x0000000111137824 */ /* 0x000fca00078e0212 */
[----:B------:R-:W-:-:S05]  /*0b50*/  SHF.R.U32.HI R20, RZ, 0x1, R19 ;  /* 0x00000001ff147819 */ /* 0x000fca0000011613 */
[----:B------:R-:W-:-:S06]  /*0b60*/  IMAD.SHL.U32 R19, R20, 0x4, RZ ;  /* 0x0000000414137824 */ /* 0x000fcc00078e00ff */
[----:B------:R-:W0:Y:S02]  /*0b70*/  LDC R19, c[0x3][R19] ;  /* 0x00c0000013137b82 */ /* 0x000e240000000800 */
[----:B0-----:R-:W-:-:S13]  /*0b80*/  FSETP.GTU.AND P0, PT, R19, R21, PT ;  /* 0x000000151300720b */ /* 0x001fda0003f0c000 */
[--C-:B------:R-:W-:Y:S02]  /*0b90*/  @P0 IMAD.MOV.U32 R18, RZ, RZ, R20.reuse ;  /* 0x000000ffff120224 */ /* 0x100fe400078e0014 */
[----:B------:R-:W-:Y:S02]  /*0ba0*/  @!P0 IMAD.MOV.U32 R17, RZ, RZ, R20 ;  /* 0x000000ffff118224 */ /* 0x000fe400078e0014 */
[----:B------:R-:W-:-:S05]  /*0bb0*/  VIADD R20, R18, 0x1 ;  /* 0x0000000112147836 */ /* 0x000fca0000000000 */
[----:B------:R-:W-:-:S13]  /*0bc0*/  ISETP.GT.U32.AND P0, PT, R17, R20, PT ;  /* 0x000000141100720c */ /* 0x000fda0003f04070 */
[----:B------:R-:W-:Y:S05]  /*0bd0*/  @P0 BRA `(.L_x_10) ;  /* 0xfffffffc00d80947 */ /* 0x000fea000383ffff */
[----:B------:R-:W-:Y:S05]  /*0be0*/  BSYNC.RECONVERGENT B0 ;  /* 0x0000000000007941 */ /* 0x000fea0003800200 */
.L_x_9:
[----:B------:R-:W-:Y:S01]  /*0bf0*/  IMAD.SHL.U32 R18, R18, 0x4, RZ ;  /* 0x0000000412127824 */ /* 0x000fe200078e00ff */
[----:B------:R-:W-:Y:S05]  /*0c00*/  BSSY.RECONVERGENT B0, `(.L_x_11) ;  /* 0x000001c000007945 */ /* 0x000fea0003800200 */
[----:B------:R-:W0:Y:S02]  /*0c10*/  LDC R18, c[0x3][R18] ;  /* 0x00c0000012127b82 */ /* 0x000e240000000800 */
[----:B0-----:R-:W-:-:S13]  /*0c20*/  FSETP.GT.AND P0, PT, R18, R21, PT ;  /* 0x000000151200720b */ /* 0x001fda0003f04000 */
[----:B------:R-:W-:Y:S05]  /*0c30*/  @!P0 BRA `(.L_x_12) ;  /* 0x0000000000608947 */ /* 0x000fea0003800000 */
[----:B------:R-:W-:Y:S01]  /*0c40*/  IMAD.SHL.U32 R18, R17, 0x4, RZ ;  /* 0x0000000411127824 */ /* 0x000fe200078e00ff */
[----:B------:R-:W-:Y:S01]  /*0c50*/  UIADD3 UR11, UPT, UPT, UR5, UR4, URZ ;  /* 0x00000004050b7290 */ /* 0x000fe2000fffe0ff */
[----:B------:R-:W-:-:S04]  /*0c60*/  PLOP3.LUT P0, PT, PT, PT, UP0, 0x80, 0x8 ;  /* 0x000000000008781c */ /* 0x000fc80003f0f008 */
[----:B------:R-:W0:Y:S01]  /*0c70*/  LDC R18, c[0x3][R18] ;  /* 0x00c0000012127b82 */ /* 0x000e220000000800 */
[----:B------:R-:W-:-:S04]  /*0c80*/  ISETP.LE.U32.AND P0, PT, R15, UR11, P0 ;  /* 0x0000000b0f007c0c */ /* 0x000fc80008703070 */
[----:B0-----:R-:W-:-:S13]  /*0c90*/  FSETP.GTU.OR P0, PT, R18, R21, P0 ;  /* 0x000000151200720b */ /* 0x001fda000070c400 */
[----:B------:R-:W-:Y:S05]  /*0ca0*/  @P0 BRA `(.L_x_12) ;  /* 0x0000000000440947 */ /* 0x000fea0003800000 */
[----:B------:R-:W0:Y:S02]  /*0cb0*/  LDCU UR11, c[0x0][0x3a4] ;  /* 0x00007480ff0b77ac */ /* 0x000e240008000800 */
[----:B0-----:R-:W-:-:S13]  /*0cc0*/  ISETP.GE.U32.AND P0, PT, R15, UR11, PT ;  /* 0x0000000b0f007c0c */ /* 0x001fda000bf06070 */
[----:B------:R-:W-:Y:S05]  /*0cd0*/  @P0 BRA `(.L_x_12) ;  /* 0x0000000000380947 */ /* 0x000fea0003800000 */
[----:B------:R-:W-:-:S05]  /*0ce0*/  SHF.R.U32.HI R18, RZ, 0x1, R0 ;  /* 0x00000001ff127819 */ /* 0x000fca0000011600 */
[----:B------:R-:W-:Y:S02]  /*0cf0*/  IMAD R18, R17, 0x80, R18 ;  /* 0x0000008011127824 */ /* 0x000fe400078e0212 */
[----:B------:R-:W-:-:S03]  /*0d00*/  IMAD.SHL.U32 R17, R0, 0x8000000, RZ ;  /* 0x0800000000117824 */ /* 0x000fc600078e00ff */
[----:B------:R-:W-:-:S07]  /*0d10*/  LEA R22, R18, UR15, 0x2 ;  /* 0x0000000f12167c11 */ /* 0x000fce000f8e10ff */
.L_x_13:
[----:B------:R-:W0:Y:S02]  /*0d20*/  LDS R18, [R22+-0x200] ;  /* 0xfffe000016127984 */ /* 0x000e240000000800 */
[----:B0-----:R-:W-:-:S04]  /*0d30*/  LOP3.LUT R18, R18, 0x7ffffff, RZ, 0xc0, !PT ;  /* 0x07ffffff12127812 */ /* 0x001fc800078ec0ff */
[----:B------:R-:W-:-:S04]  /*0d40*/  IADD3 R18, P0, PT, R18, 0x1, RZ ;  /* 0x0000000112127810 */ /* 0x000fc80007f1e0ff */
[----:B------:R-:W-:Y:S01]  /*0d50*/  LOP3.LUT R19, R17, R18, RZ, 0xfc, !PT ;  /* 0x0000001211137212 */ /* 0x000fe200078efcff */
[----:B------:R-:W-:-:S04]  /*0d60*/  IMAD.X R20, RZ, RZ, RZ, P0 ;  /* 0x000000ffff147224 */ /* 0x000fc800000e06ff */
[----:B------:R-:W-:Y:S04]  /*0d70*/  STS [R22+-0x200], R19 ;  /* 0xfffe001316007388 */ /* 0x000fe80000000800 */
[----:B------:R-:W0:Y:S02]  /*0d80*/  LDS R18, [R22+-0x200] ;  /* 0xfffe000016127984 */ /* 0x000e240000000800 */
[----:B0-----:R-:W-:-:S04]  /*0d90*/  ISETP.NE.U32.AND P0, PT, R18, R19, PT ;  /* 0x000000131200720c */ /* 0x001fc80003f05070 */
[----:B------:R-:W-:-:S13]  /*0da0*/  ISETP.NE.U32.AND.EX P0, PT, RZ, R20, PT, P0 ;  /* 0x00000014ff00720c */ /* 0x000fda0003f05100 */
[----:B------:R-:W-:Y:S05]  /*0db0*/  @P0 BRA `(.L_x_13) ;  /* 0xfffffffc00d80947 */ /* 0x000fea000383ffff */
.L_x_12:
[----:B------:R-:W-:Y:S05]  /*0dc0*/  BSYNC.RECONVERGENT B0 ;  /* 0x0000000000007941 */ /* 0x000fea0003800200 */
.L_x_11:
[----:B------:R-:W0:Y:S01]  /*0dd0*/  LDCU UR13, c[0x0][0x3a4] ;  /* 0x00007480ff0d77ac */ /* 0x000e220008000800 */
[----:B------:R-:W-:Y:S01]  /*0de0*/  VIADD R16, R16, 0x4 ;  /* 0x0000000410107836 */ /* 0x000fe20000000000 */
[----:B------:R-:W-:-:S04]  /*0df0*/  UIADD3 UR5, UPT, UPT, UR5, 0x1, URZ ;  /* 0x0000000105057890 */ /* 0x000fc8000fffe0ff */
[----:B------:R-:W-:Y:S02]  /*0e00*/  UIADD3 UR11, UPT, UPT, UR5, UR4, URZ ;  /* 0x00000004050b7290 */ /* 0x000fe4000fffe0ff */
[----:B------:R-:W-:Y:S01]  /*0e10*/  IMAD.U32 R17, RZ, RZ, UR5 ;  /* 0x00000005ff117e24 */ /* 0x000fe2000f8e00ff */
[----:B------:R-:W-:Y:S04]  /*0e20*/  BAR.SYNC.DEFER_BLOCKING 0x0 ;  /* 0x0000000000007b1d */ /* 0x000fe80000010000 */
[----:B------:R-:W-:Y:S01]  /*0e30*/  ISETP.LE.U32.AND P1, PT, R17, 0xff, PT ;  /* 0x000000ff1100780c */ /* 0x000fe20003f23070 */
[----:B0-----:R-:W-:-:S06]  /*0e40*/  UISETP.GE.U32.AND UP2, UPT, UR11, UR13, UPT ;  /* 0x0000000d0b00728c */ /* 0x001fcc000bf46070 */
[----:B------:R-:W-:-:S13]  /*0e50*/  PLOP3.LUT P0, PT, PT, PT, UP2, 0x80, 0x8 ;  /* 0x000000000008781c */ /* 0x000fda0003f0f028 */
[----:B------:R-:W-:Y:S05]  /*0e60*/  @!P0 BRA P1, `(.L_x_14) ;  /* 0xfffffffc00108947 */ /* 0x000fea000083ffff */
.L_x_8:
[----:B------:R-:W-:Y:S01]  /*0e70*/  VIADD R15, R15, 0x100 ;  /* 0x000001000f0f7836 */ /* 0x000fe20000000000 */
[----:B------:R-:W-:Y:S06]  /*0e80*/  BRA.U !UP4, `(.L_x_15) ;  /* 0xfffffff90cc47547 */ /* 0x000fec000b83ffff */
.L_x_5:
[----:B------:R-:W-:-:S04]  /*0e90*/  UIADD3 UR4, UPT, UPT, UR4, 0x100, URZ ;  /* 0x0000010004047890 */ /* 0x000fc8000fffe0ff */
[----:B------:R-:W-:-:S09]  /*0ea0*/  UISETP.GE.U32.AND UP2, UPT, UR4, UR13, UPT ;  /* 0x0000000d0400728c */ /* 0x000fd2000bf46070 */
[----:B------:R-:W-:Y:S05]  /*0eb0*/  BRA.U !UP2, `(.L_x_16) ;  /* 0xfffffff90a547547 */ /* 0x000fea000b83ffff */
.L_x_2:
[----:B------:R-:W-:Y:S01]  /*0ec0*/  SHF.R.U32.HI R2, RZ, 0x6, R0 ;  /* 0x00000006ff027819 */ /* 0x000fe20000011600 */
[----:B------:R-:W-:-:S03]  /*0ed0*/  UMOV UR4, 0x40 ;  /* 0x0000004000047882 */ /* 0x000fc60000000000 */
[C---:B------:R-:W-:Y:S01]  /*0ee0*/  ISETP.GT.U32.AND P0, PT, R2.reuse, 0x13, PT ;  /* 0x000000130200780c */ /* 0x040fe20003f04070 */
[C---:B------:R-:W-:Y:S02]  /*0ef0*/  VIADD R3, R2.reuse, 0x4 ;  /* 0x0000000402037836 */ /* 0x040fe40000000000 */
[C---:B------:R-:W-:Y:S02]  /*0f00*/  VIADD R4, R2.reuse, 0x8 ;  /* 0x0000000802047836 */ /* 0x040fe40000000000 */
[C---:B------:R-:W-:Y:S01]  /*0f10*/  VIADD R5, R2.reuse, 0xc ;  /* 0x0000000c02057836 */ /* 0x040fe20000000000 */
[----:B------:R-:W-:Y:S01]  /*0f20*/  ISETP.GT.U32.AND P1, PT, R3, 0x13, PT ;  /* 0x000000130300780c */ /* 0x000fe20003f24070 */
[----:B------:R-:W-:Y:S01]  /*0f30*/  VIADD R3, R2, 0x10 ;  /* 0x0000001002037836 */ /* 0x000fe20000000000 */
[----:B------:R-:W-:Y:S02]  /*0f40*/  ISETP.GT.U32.AND P2, PT, R4, 0x13, PT ;  /* 0x000000130400780c */ /* 0x000fe40003f44070 */
[----:B------:R-:W-:-:S02]  /*0f50*/  ISETP.GT.U32.AND P3, PT, R5, 0x13, PT ;  /* 0x000000130500780c */ /* 0x000fc40003f64070 */
[----:B------:R-:W-:Y:S02]  /*0f60*/  ISETP.GT.U32.AND P4, PT, R3, 0x13, PT ;  /* 0x000000130300780c */ /* 0x000fe40003f84070 */
[----:B------:R-:W-:Y:S02]  /*0f70*/  LOP3.LUT R3, R0, 0x3f, RZ, 0xc0, !PT ;  /* 0x0000003f00037812 */ /* 0x000fe400078ec0ff */
[----:B------:R-:W-:Y:S02]  /*0f80*/  SEL R4, RZ, 0x1, P0 ;  /* 0x00000001ff047807 */ /* 0x000fe40000000000 */
[----:B------:R-:W-:Y:S02]  /*0f90*/  SEL R5, RZ, 0x1, P1 ;  /* 0x00000001ff057807 */ /* 0x000fe40000800000 */
[----:B------:R-:W-:Y:S02]  /*0fa0*/  SEL R6, RZ, 0x1, P2 ;  /* 0x00000001ff067807 */ /* 0x000fe40001000000 */
[----:B------:R-:W-:-:S02]  /*0fb0*/  SEL R7, RZ, 0x1, P3 ;  /* 0x00000001ff077807 */ /* 0x000fc40001800000 */
[----:B------:R-:W-:-:S07]  /*0fc0*/  SEL R8, RZ, 0x1, P4 ;  /* 0x00000001ff087807 */ /* 0x000fce0002000000 */
.L_x_27:
[----:B------:R-:W-:Y:S01]  /*0fd0*/  BAR.SYNC.DEFER_BLOCKING 0x0 ;  /* 0x0000000000007b1d */ /* 0x000fe20000010000 */
[----:B------:R-:W-:-:S04]  /*0fe0*/  ISETP.GE.U32.AND P0, PT, R3, UR4, PT ;  /* 0x0000000403007c0c */ /* 0x000fc8000bf06070 */
[----:B0-----:R-:W-:Y:S01]  /*0ff0*/  SEL R9, RZ, 0x1, P0 ;  /* 0x00000001ff097807 */ /* 0x001fe20000000000 */
[----:B------:R-:W-:Y:S03]  /*1000*/  BSSY.RECONVERGENT B0, `(.L_x_17) ;  /* 0x000000f000007945 */ /* 0x000fe60003800200 */
[C---:B------:R-:W-:Y:S02]  /*1010*/  LOP3.LUT P0, RZ, R9.reuse, R4, RZ, 0xc0, !PT ;  /* 0x0000000409ff7212 */ /* 0x040fe4000780c0ff */
[C---:B------:R-:W-:Y:S02]  /*1020*/  LOP3.LUT P1, RZ, R9.reuse, R5, RZ, 0xc0, !PT ;  /* 0x0000000509ff7212 */ /* 0x040fe4000782c0ff */
[C---:B------:R-:W-:Y:S02]  /*1030*/  LOP3.LUT P2, RZ, R9.reuse, R6, RZ, 0xc0, !PT ;  /* 0x0000000609ff7212 */ /* 0x040fe4000784c0ff */
[----:B------:R-:W-:-:S07]  /*1040*/  LOP3.LUT P3, RZ, R9, R7, RZ, 0xc0, !PT ;  /* 0x0000000709ff7212 */ /* 0x000fce000786c0ff */
[----:B--234-:R-:W-:Y:S06]  /*1050*/  @!P0 BRA `(.L_x_18) ;  /* 0x0000000000248947 */ /* 0x01cfec0003800000 */
[----:B------:R-:W-:Y:S02]  /*1060*/  VIADD R11, R3, UR4 ;  /* 0x00000004030b7c36 */ /* 0x000fe40008000000 */
[----:B------:R-:W-:-:S03]  /*1070*/  IMAD R10, R2, 0x80, R3 ;  /* 0x00000080020a7824 */ /* 0x000fc600078e0203 */
[----:B------:R-:W-:Y:S02]  /*1080*/  LEA R11, R2, R11, 0x7 ;  /* 0x0000000b020b7211 */ /* 0x000fe400078e38ff */
[----:B-----5:R-:W-:Y:S02]  /*1090*/  LEA R13, R10, UR15, 0x2 ;  /* 0x0000000f0a0d7c11 */ /* 0x020fe4000f8e10ff */
[----:B------:R-:W-:-:S03]  /*10a0*/  LEA R11, R11, UR15, 0x2 ;  /* 0x0000000f0b0b7c11 */ /* 0x000fc6000f8e10ff */
[----:B------:R-:W-:Y:S04]  /*10b0*/  LDS R10, [R13] ;  /* 0x000000000d0a7984 */ /* 0x000fe80000000800 */
[----:B------:R-:W2:Y:S02]  /*10c0*/  LDS R11, [R11] ;  /* 0x000000000b0b7984 */ /* 0x000ea40000000800 */
[----:B--2---:R-:W-:-:S05]  /*10d0*/  IMAD.IADD R10, R10, 0x1, R11 ;  /* 0x000000010a0a7824 */ /* 0x004fca00078e020b */
[----:B------:R2:W-:Y:S02]  /*10e0*/  STS [R13], R10 ;  /* 0x0000000a0d007388 */ /* 0x0005e40000000800 */
.L_x_18:
[----:B0-----:R-:W-:Y:S05]  /*10f0*/  BSYNC.RECONVERGENT B0 ;  /* 0x0000000000007941 */ /* 0x001fea0003800200 */
.L_x_17:
[----:B------:R-:W-:Y:S06]  /*1100*/  BAR.SYNC.DEFER_BLOCKING 0x0 ;  /* 0x0000000000007b1d */ /* 0x000fec0000010000 */
[----:B------:R-:W-:Y:S04]  /*1110*/  BSSY.RECONVERGENT B0, `(.L_x_19) ;  /* 0x000000b000007945 */ /* 0x000fe80003800200 */
[----:B------:R-:W-:Y:S05]  /*1120*/  @!P1 BRA `(.L_x_20) ;  /* 0x0000000000249947 */ /* 0x000fea0003800000 */
[----:B------:R-:W-:Y:S02]  /*1130*/  VIADD R11, R3, UR4 ;  /* 0x00000004030b7c36 */ /* 0x000fe40008000000 */
[C---:B--2---:R-:W-:Y:S02]  /*1140*/  IMAD R10, R2.reuse, 0x80, R3 ;  /* 0x00000080020a7824 */ /* 0x044fe400078e0203 */
[----:B------:R-:W-:-:S03]  /*1150*/  IMAD R11, R2, 0x80, R11 ;  /* 0x00000080020b7824 */ /* 0x000fc600078e020b */
[----:B-----5:R-:W-:Y:S02]  /*1160*/  LEA R13, R10, UR15, 0x2 ;  /* 0x0000000f0a0d7c11 */ /* 0x020fe4000f8e10ff */
[----:B------:R-:W-:-:S03]  /*1170*/  LEA R11, R11, UR15, 0x2 ;  /* 0x0000000f0b0b7c11 */ /* 0x000fc6000f8e10ff */
[----:B------:R-:W-:Y:S04]  /*1180*/  LDS R10, [R13+0x800] ;  /* 0x000800000d0a7984 */ /* 0x000fe80000000800 */
[----:B------:R-:W0:Y:S02]  /*1190*/  LDS R11, [R11+0x800] ;  /* 0x000800000b0b7984 */ /* 0x000e240000000800 */
[----:B0-----:R-:W-:-:S05]  /*11a0*/  IMAD.IADD R10, R10, 0x1, R11 ;  /* 0x000000010a0a7824 */ /* 0x001fca00078e020b */
[----:B------:R0:W-:Y:S02]  /*11b0*/  STS [R13+0x800], R10 ;  /* 0x0008000a0d007388 */ /* 0x0001e40000000800 */
.L_x_20:
[----:B------:R-:W-:Y:S05]  /*11c0*/  BSYNC.RECONVERGENT B0 ;  /* 0x0000000000007941 */ /* 0x000fea0003800200 */
.L_x_19:
[----:B------:R-:W-:Y:S06]  /*11d0*/  BAR.SYNC.DEFER_BLOCKING 0x0 ;  /* 0x0000000000007b1d */ /* 0x000fec0000010000 */
[----:B------:R-:W-:Y:S04]  /*11e0*/  BSSY.RECONVERGENT B0, `(.L_x_21) ;  /* 0x000000b000007945 */ /* 0x000fe80003800200 */
[----:B------:R-:W-:Y:S05]  /*11f0*/  @!P2 BRA `(.L_x_22) ;  /* 0x000000000024a947 */ /* 0x000fea0003800000 */
[----:B------:R-:W-:Y:S02]  /*1200*/  VIADD R11, R3, UR4 ;  /* 0x00000004030b7c36 */ /* 0x000fe40008000000 */
[C---:B0-2---:R-:W-:Y:S02]  /*1210*/  IMAD R10, R2.reuse, 0x80, R3 ;  /* 0x00000080020a7824 */ /* 0x045fe400078e0203 */
[----:B------:R-:W-:-:S03]  /*1220*/  IMAD R11, R2, 0x80, R11 ;  /* 0x00000080020b7824 */ /* 0x000fc600078e020b */
[----:B-----5:R-:W-:Y:S02]  /*1230*/  LEA R13, R10, UR15, 0x2 ;  /* 0x0000000f0a0d7c11 */ /* 0x020fe4000f8e10ff */
[----:B------:R-:W-:-:S03]  /*1240*/  LEA R11, R11, UR15, 0x2 ;  /* 0x0000000f0b0b7c11 */ /* 0x000fc6000f8e10ff */
[----:B------:R-:W-:Y:S04]  /*1250*/  LDS R10, [R13+0x1000] ;  /* 0x001000000d0a7984 */ /* 0x000fe80000000800 */
[----:B------:R-:W0:Y:S02]  /*1260*/  LDS R11, [R11+0x1000] ;  /* 0x001000000b0b7984 */ /* 0x000e240000000800 */
[----:B0-----:R-:W-:-:S05]  /*1270*/  IMAD.IADD R10, R10, 0x1, R11 ;  /* 0x000000010a0a7824 */ /* 0x001fca00078e020b */
[----:B------:R3:W-:Y:S02]  /*1280*/  STS [R13+0x1000], R10 ;  /* 0x0010000a0d007388 */ /* 0x0007e40000000800 */
.L_x_22:
[----:B------:R-:W-:Y:S05]  /*1290*/  BSYNC.RECONVERGENT B0 ;  /* 0x0000000000007941 */ /* 0x000fea0003800200 */
.L_x_21:
[----:B------:R-:W-:Y:S06]  /*12a0*/  BAR.SYNC.DEFER_BLOCKING 0x0 ;  /* 0x0000000000007b1d */ /* 0x000fec0000010000 */
[----:B------:R-:W-:Y:S04]  /*12b0*/  BSSY.RECONVERGENT B0, `(.L_x_23) ;  /* 0x000000b000007945 */ /* 0x000fe80003800200 */
[----:B------:R-:W-:Y:S05]  /*12c0*/  @!P3 BRA `(.L_x_24) ;  /* 0x000000000024b947 */ /* 0x000fea0003800000 */
[----:B------:R-:W-:Y:S02]  /*12d0*/  VIADD R11, R3, UR4 ;  /* 0x00000004030b7c36 */ /* 0x000fe40008000000 */
[C---:B0-23--:R-:W-:Y:S02]  /*12e0*/  IMAD R10, R2.reuse, 0x80, R3 ;  /* 0x00000080020a7824 */ /* 0x04dfe400078e0203 */
[----:B------:R-:W-:-:S03]  /*12f0*/  IMAD R11, R2, 0x80, R11 ;  /* 0x00000080020b7824 */ /* 0x000fc600078e020b */
[----:B-----5:R-:W-:Y:S02]  /*1300*/  LEA R13, R10, UR15, 0x2 ;  /* 0x0000000f0a0d7c11 */ /* 0x020fe4000f8e10ff */
[----:B------:R-:W-:-:S03]  /*1310*/  LEA R11, R11, UR15, 0x2 ;  /* 0x0000000f0b0b7c11 */ /* 0x000fc6000f8e10ff */
[----:B------:R-:W-:Y:S04]  /*1320*/  LDS R10, [R13+0x1800] ;  /* 0x001800000d0a7984 */ /* 0x000fe80000000800 */
[----:B------:R-:W0:Y:S02]  /*1330*/  LDS R11, [R11+0x1800] ;  /* 0x001800000b0b7984 */ /* 0x000e240000000800 */
[----:B0-----:R-:W-:-:S05]  /*1340*/  IMAD.IADD R10, R10, 0x1, R11 ;  /* 0x000000010a0a7824 */ /* 0x001fca00078e020b */
[----:B------:R4:W-:Y:S02]  /*1350*/  STS [R13+0x1800], R10 ;  /* 0x0018000a0d007388 */ /* 0x0009e40000000800 */
.L_x_24:
[----:B------:R-:W-:Y:S05]  /*1360*/  BSYNC.RECONVERGENT B0 ;  /* 0x0000000000007941 */ /* 0x000fea0003800200 */
.L_x_23:
[----:B------:R-:W-:Y:S01]  /*1370*/  BAR.SYNC.DEFER_BLOCKING 0x0 ;  /* 0x0000000000007b1d */ /* 0x000fe20000010000 */
[----:B------:R-:W-:-:S05]  /*1380*/  LOP3.LUT P0, RZ, R9, R8, RZ, 0xc0, !PT ;  /* 0x0000000809ff7212 */ /* 0x000fca000780c0ff */
[----:B------:R-:W-:Y:S08]  /*1390*/  BSSY.RECONVERGENT B0, `(.L_x_25) ;  /* 0x000000b000007945 */ /* 0x000ff00003800200 */
[----:B------:R-:W-:Y:S05]  /*13a0*/  @!P0 BRA `(.L_x_26) ;  /* 0x0000000000248947 */ /* 0x000fea0003800000 */
[----:B------:R-:W-:Y:S02]  /*13b0*/  VIADD R11, R3, UR4 ;  /* 0x00000004030b7c36 */ /* 0x000fe40008000000 */
[C---:B------:R-:W-:Y:S02]  /*13c0*/  IMAD R9, R2.reuse, 0x80, R3 ;  /* 0x0000008002097824 */ /* 0x040fe400078e0203 */
[----:B------:R-:W-:-:S03]  /*13d0*/  IMAD R11, R2, 0x80, R11 ;  /* 0x00000080020b7824 */ /* 0x000fc600078e020b */
[----:B-----5:R-:W-:Y:S02]  /*13e0*/  LEA R12, R9, UR15, 0x2 ;  /* 0x0000000f090c7c11 */ /* 0x020fe4000f8e10ff */
[----:B0-234-:R-:W-:-:S03]  /*13f0*/  LEA R10, R11, UR15, 0x2 ;  /* 0x0000000f0b0a7c11 */ /* 0x01dfc6000f8e10ff */
[----:B------:R-:W-:Y:S04]  /*1400*/  LDS R9, [R12+0x2000] ;  /* 0x002000000c097984 */ /* 0x000fe80000000800 */
[----:B------:R-:W0:Y:S02]  /*1410*/  LDS R10, [R10+0x2000] ;  /* 0x002000000a0a7984 */ /* 0x000e240000000800 */
[----:B0-----:R-:W-:-:S05]  /*1420*/  IMAD.IADD R9, R9, 0x1, R10 ;  /* 0x0000000109097824 */ /* 0x001fca00078e020a */
[----:B------:R0:W-:Y:S02]  /*1430*/  STS [R12+0x2000], R9 ;  /* 0x002000090c007388 */ /* 0x0001e40000000800 */
.L_x_26:
[----:B------:R-:W-:Y:S05]  /*1440*/  BSYNC.RECONVERGENT B0 ;  /* 0x0000000000007941 */ /* 0x000fea0003800200 */
.L_x_25:
[----:B------:R-:W-:-:S04]  /*1450*/  USHF.R.U32.HI UR4, URZ, 0x1, UR4 ;  /* 0x00000001ff047899 */ /* 0x000fc80008011604 */
[----:B------:R-:W-:-:S09]  /*1460*/  UISETP.NE.U32.AND UP0, UPT, UR4, URZ, UPT ;  /* 0x000000ff0400728c */ /* 0x000fd2000bf05070 */
[----:B------:R-:W-:Y:S05]  /*1470*/  BRA.U UP0, `(.L_x_27) ;  /* 0xfffffff900d47547 */ /* 0x000fea000b83ffff */
[----:B------:R-:W-:Y:S01]  /*1480*/  BAR.SYNC.DEFER_BLOCKING 0x0 ;  /* 0x0000000000007b1d */ /* 0x000fe20000010000 */
[----:B------:R-:W-:-:S13]  /*1490*/  ISETP.GT.U32.AND P0, PT, R0, 0x13, PT ;  /* 0x000000130000780c */ /* 0x000fda0003f04070 */
[----:B------:R-:W-:Y:S05]  /*14a0*/  @P0 EXIT ;  /* 0x000000000000094d */ /* 0x000fea0003800000 */
[----:B------:R-:W-:Y:S01]  /*14b0*/  LEA R6, R0, UR15, 0x9 ;  /* 0x0000000f00067c11 */ /* 0x000fe2000f8e48ff */
[----:B------:R-:W0:Y:S01]  /*14c0*/  LDCU.64 UR4, c[0x0][0x380] ;  /* 0x00007000ff0477ac */ /* 0x000e220008000a00 */
[----:B------:R-:W-:Y:S01]  /*14d0*/  IMAD.MOV.U32 R5, RZ, RZ, RZ ;  /* 0x000000ffff057224 */ /* 0x000fe200078e00ff */
[----:B------:R-:W-:-:S03]  /*14e0*/  UIMAD UR6, UR17, 0x14, URZ ;  /* 0x00000014110678a4 */ /* 0x000fc6000f8e02ff */
[----:B------:R-:W1:Y:S01]  /*14f0*/  LDS R6, [R6] ;  /* 0x0000000006067984 */ /* 0x000e620000000800 */
[----:B0-----:R-:W-:-:S06]  /*1500*/  UIMAD.WIDE.U32 UR4, UR6, 0x8, UR4 ;  /* 0x00000008060478a5 */ /* 0x001fcc000f8e0004 */
[----:B------:R-:W-:Y:S02]  /*1510*/  IMAD.U32 R2, RZ, RZ, UR4 ;  /* 0x00000004ff027e24 */ /* 0x000fe4000f8e00ff */
[----:B------:R-:W-:Y:S02]  /*1520*/  IMAD.U32 R3, RZ, RZ, UR5 ;  /* 0x00000005ff037e24 */ /* 0x000fe4000f8e00ff */
[----:B------:R-:W-:Y:S01]  /*1530*/  IMAD.WIDE.U32 R2, R0, 0x8, R2 ;  /* 0x0000000800027825 */ /* 0x000fe200078e0002 */
[----:B-1----:R-:W-:-:S05]  /*1540*/  LOP3.LUT R4, R6, 0x7ffffff, RZ, 0xc0, !PT ;  /* 0x07ffffff06047812 */ /* 0x002fca00078ec0ff */
[----:B------:R-:W-:Y:S01]  /*1550*/  STG.E.64 desc[UR18][R2.64], R4 ;  /* 0x0000000402007986 */ /* 0x000fe2000c101b12 */
[----:B------:R-:W-:Y:S05]  /*1560*/  EXIT ;  /* 0x000000000000794d */ /* 0x000fea0003800000 */
.L_x_28:
[----:B------:R-:W-:-:S00]  /*1570*/  BRA `(.L_x_28) ;  /* 0xfffffffc00fc7947 */ /* 0x000fc0000383ffff */
[----:B------:R-:W-:-:S00]  /*1580*/  NOP ;  /* 0x0000000000007918 */ /* 0x000fc00000000000 */
[----:B------:R-:W-:-:S00]  /*1590*/  NOP ;  /* 0x0000000000007918 */ /* 0x000fc00000000000 */
[----:B------:R-:W-:-:S00]  /*15a0*/  NOP ;  /* 0x0000000000007918 */ /* 0x000fc00000000000 */
[----:B------:R-:W-:-:S00]  /*15b0*/  NOP ;  /* 0x0000000000007918 */ /* 0x000fc00000000000 */
[----:B------:R-:W-:-:S00]  /*15c0*/  NOP ;  /* 0x0000000000007918 */ /* 0x000fc00000000000 */
[----:B------:R-:W-:-:S00]  /*15d0*/  NOP ;  /* 0x0000000000007918 */ /* 0x000fc00000000000 */
[----:B------:R-:W-:-:S00]  /*15e0*/  NOP ;  /* 0x0000000000007918 */ /* 0x000fc00000000000 */
[----:B------:R-:W-:-:S00]  /*15f0*/  NOP ;  /* 0x0000000000007918 */ /* 0x000fc00000000000 */
.L_x_29:


//--------------------- .nv.shared._Z9gen_histsPyPfS0_S0_ii --------------------------
	.section	.nv.shared._Z9gen_histsPyPfS0_S0_ii,"aw",@nobits
	.sectionflags	@""
	.align	4
.nv.shared._Z9gen_histsPyPfS0_S0_ii:
	.zero		14336


//--------------------- .nv.shared.reserved.0     --------------------------
	.section	.nv.shared.reserved.0,"aw",@nobits
	.weak		__nv_reservedSMEM_offset_0_alias
	.size		__nv_reservedSMEM_offset_0_alias, 0, 64
	.other		__nv_reservedSMEM_offset_0_alias,@"STO_CUDA_RESERVED_SHARED STV_DEFAULT"
__nv_reservedSMEM_offset_0_alias:
	.zero		0
	.zero		64


//--------------------- .nv.constant0._Z9gen_histsPyPfS0_S0_ii --------------------------
	.section	.nv.constant0._Z9gen_histsPyPfS0_S0_ii,"a",@progbits
	.sectionflags	@""
	.align	4
.nv.constant0._Z9gen_histsPyPfS0_S0_ii:
	.zero		936


//--------------------- SYMBOLS --------------------------

	.type		.nv.reservedSmem.offset0,@object
	.size		.nv.reservedSmem.offset0,0x4
	.type		.nv.reservedSmem.cap,@object
	.size		.nv.reservedSmem.cap,0x4
